//
// Generated by NVIDIA NVVM Compiler
//
// Compiler Build ID: CL-36424714
// Cuda compilation tools, release 13.0, V13.0.88
// Based on NVVM 20.0.0
//

.version 9.0
.target sm_100
.address_size 64

	// .globl	_Z14get_rho_kerneliiPKdS0_Pd
.func  (.param .b64 func_retval0) __internal_accurate_pow
(
	.param .b64 __internal_accurate_pow_param_0
)
;
.const .align 8 .b8 vwn_param[64];

.visible .entry _Z14get_rho_kerneliiPKdS0_Pd(
	.param .u32 _Z14get_rho_kerneliiPKdS0_Pd_param_0,
	.param .u32 _Z14get_rho_kerneliiPKdS0_Pd_param_1,
	.param .u64 .ptr .align 1 _Z14get_rho_kerneliiPKdS0_Pd_param_2,
	.param .u64 .ptr .align 1 _Z14get_rho_kerneliiPKdS0_Pd_param_3,
	.param .u64 .ptr .align 1 _Z14get_rho_kerneliiPKdS0_Pd_param_4
)
{
	.reg .pred 	%p<13>;
	.reg .b32 	%r<31>;
	.reg .b64 	%rd<47>;
	.reg .b64 	%fd<151>;

	ld.param.u32 	%r18, [_Z14get_rho_kerneliiPKdS0_Pd_param_0];
	ld.param.u32 	%r19, [_Z14get_rho_kerneliiPKdS0_Pd_param_1];
	ld.param.u64 	%rd17, [_Z14get_rho_kerneliiPKdS0_Pd_param_2];
	ld.param.u64 	%rd15, [_Z14get_rho_kerneliiPKdS0_Pd_param_3];
	ld.param.u64 	%rd16, [_Z14get_rho_kerneliiPKdS0_Pd_param_4];
	cvta.to.global.u64 	%rd1, %rd17;
	mov.u32 	%r20, %ctaid.x;
	mov.u32 	%r21, %ntid.x;
	mov.u32 	%r22, %tid.x;
	mad.lo.s32 	%r1, %r20, %r21, %r22;
	setp.ge.s32 	%p1, %r1, %r19;
	@%p1 bra 	$L__BB0_18;
	cvt.s64.s32 	%rd2, %r18;
	setp.lt.s32 	%p2, %r18, 1;
	mov.f64 	%fd149, 0d0000000000000000;
	@%p2 bra 	$L__BB0_17;
	cvta.to.global.u64 	%rd18, %rd15;
	cvt.s64.s32 	%rd19, %r1;
	mul.lo.s64 	%rd20, %rd19, %rd2;
	shl.b64 	%rd21, %rd20, 3;
	add.s64 	%rd3, %rd21, %rd18;
	and.b32  	%r2, %r18, 15;
	add.s32 	%r3, %r2, -1;
	and.b32  	%r4, %r18, 7;
	add.s32 	%r5, %r4, -1;
	and.b32  	%r6, %r18, 2147483632;
	and.b32  	%r7, %r18, 3;
	neg.s32 	%r8, %r6;
	add.s64 	%rd4, %rd1, 64;
	add.s64 	%rd5, %rd3, 64;
	mov.f64 	%fd149, 0d0000000000000000;
	mov.b32 	%r26, 0;
$L__BB0_3:
	setp.lt.u32 	%p3, %r18, 16;
	cvt.u64.u32 	%rd6, %r26;
	mul.wide.u32 	%rd22, %r26, 8;
	add.s64 	%rd23, %rd3, %rd22;
	ld.global.f64 	%fd2, [%rd23];
	mul.lo.s64 	%rd7, %rd6, %rd2;
	mov.b32 	%r29, 0;
	@%p3 bra 	$L__BB0_6;
	mul.lo.s64 	%rd24, %rd2, %rd6;
	shl.b64 	%rd25, %rd24, 3;
	add.s64 	%rd46, %rd4, %rd25;
	mov.u64 	%rd45, %rd5;
	mov.u32 	%r27, %r8;
$L__BB0_5:
	.pragma "nounroll";
	ld.global.f64 	%fd21, [%rd46+-64];
	mul.f64 	%fd22, %fd2, %fd21;
	ld.global.f64 	%fd23, [%rd45+-64];
	fma.rn.f64 	%fd24, %fd22, %fd23, %fd149;
	ld.global.f64 	%fd25, [%rd46+-56];
	mul.f64 	%fd26, %fd2, %fd25;
	ld.global.f64 	%fd27, [%rd45+-56];
	fma.rn.f64 	%fd28, %fd26, %fd27, %fd24;
	ld.global.f64 	%fd29, [%rd46+-48];
	mul.f64 	%fd30, %fd2, %fd29;
	ld.global.f64 	%fd31, [%rd45+-48];
	fma.rn.f64 	%fd32, %fd30, %fd31, %fd28;
	ld.global.f64 	%fd33, [%rd46+-40];
	mul.f64 	%fd34, %fd2, %fd33;
	ld.global.f64 	%fd35, [%rd45+-40];
	fma.rn.f64 	%fd36, %fd34, %fd35, %fd32;
	ld.global.f64 	%fd37, [%rd46+-32];
	mul.f64 	%fd38, %fd2, %fd37;
	ld.global.f64 	%fd39, [%rd45+-32];
	fma.rn.f64 	%fd40, %fd38, %fd39, %fd36;
	ld.global.f64 	%fd41, [%rd46+-24];
	mul.f64 	%fd42, %fd2, %fd41;
	ld.global.f64 	%fd43, [%rd45+-24];
	fma.rn.f64 	%fd44, %fd42, %fd43, %fd40;
	ld.global.f64 	%fd45, [%rd46+-16];
	mul.f64 	%fd46, %fd2, %fd45;
	ld.global.f64 	%fd47, [%rd45+-16];
	fma.rn.f64 	%fd48, %fd46, %fd47, %fd44;
	ld.global.f64 	%fd49, [%rd46+-8];
	mul.f64 	%fd50, %fd2, %fd49;
	ld.global.f64 	%fd51, [%rd45+-8];
	fma.rn.f64 	%fd52, %fd50, %fd51, %fd48;
	ld.global.f64 	%fd53, [%rd46];
	mul.f64 	%fd54, %fd2, %fd53;
	ld.global.f64 	%fd55, [%rd45];
	fma.rn.f64 	%fd56, %fd54, %fd55, %fd52;
	ld.global.f64 	%fd57, [%rd46+8];
	mul.f64 	%fd58, %fd2, %fd57;
	ld.global.f64 	%fd59, [%rd45+8];
	fma.rn.f64 	%fd60, %fd58, %fd59, %fd56;
	ld.global.f64 	%fd61, [%rd46+16];
	mul.f64 	%fd62, %fd2, %fd61;
	ld.global.f64 	%fd63, [%rd45+16];
	fma.rn.f64 	%fd64, %fd62, %fd63, %fd60;
	ld.global.f64 	%fd65, [%rd46+24];
	mul.f64 	%fd66, %fd2, %fd65;
	ld.global.f64 	%fd67, [%rd45+24];
	fma.rn.f64 	%fd68, %fd66, %fd67, %fd64;
	ld.global.f64 	%fd69, [%rd46+32];
	mul.f64 	%fd70, %fd2, %fd69;
	ld.global.f64 	%fd71, [%rd45+32];
	fma.rn.f64 	%fd72, %fd70, %fd71, %fd68;
	ld.global.f64 	%fd73, [%rd46+40];
	mul.f64 	%fd74, %fd2, %fd73;
	ld.global.f64 	%fd75, [%rd45+40];
	fma.rn.f64 	%fd76, %fd74, %fd75, %fd72;
	ld.global.f64 	%fd77, [%rd46+48];
	mul.f64 	%fd78, %fd2, %fd77;
	ld.global.f64 	%fd79, [%rd45+48];
	fma.rn.f64 	%fd80, %fd78, %fd79, %fd76;
	ld.global.f64 	%fd81, [%rd46+56];
	mul.f64 	%fd82, %fd2, %fd81;
	ld.global.f64 	%fd83, [%rd45+56];
	fma.rn.f64 	%fd149, %fd82, %fd83, %fd80;
	add.s32 	%r27, %r27, 16;
	add.s64 	%rd46, %rd46, 128;
	add.s64 	%rd45, %rd45, 128;
	setp.ne.s32 	%p4, %r27, 0;
	mov.u32 	%r29, %r6;
	@%p4 bra 	$L__BB0_5;
$L__BB0_6:
	setp.eq.s32 	%p5, %r2, 0;
	@%p5 bra 	$L__BB0_16;
	setp.lt.u32 	%p6, %r3, 7;
	@%p6 bra 	$L__BB0_9;
	cvt.u64.u32 	%rd26, %r29;
	add.s64 	%rd27, %rd7, %rd26;
	shl.b64 	%rd28, %rd27, 3;
	add.s64 	%rd29, %rd1, %rd28;
	ld.global.f64 	%fd85, [%rd29];
	mul.f64 	%fd86, %fd2, %fd85;
	mul.wide.u32 	%rd30, %r29, 8;
	add.s64 	%rd31, %rd3, %rd30;
	ld.global.f64 	%fd87, [%rd31];
	fma.rn.f64 	%fd88, %fd86, %fd87, %fd149;
	ld.global.f64 	%fd89, [%rd29+8];
	mul.f64 	%fd90, %fd2, %fd89;
	ld.global.f64 	%fd91, [%rd31+8];
	fma.rn.f64 	%fd92, %fd90, %fd91, %fd88;
	ld.global.f64 	%fd93, [%rd29+16];
	mul.f64 	%fd94, %fd2, %fd93;
	ld.global.f64 	%fd95, [%rd31+16];
	fma.rn.f64 	%fd96, %fd94, %fd95, %fd92;
	ld.global.f64 	%fd97, [%rd29+24];
	mul.f64 	%fd98, %fd2, %fd97;
	ld.global.f64 	%fd99, [%rd31+24];
	fma.rn.f64 	%fd100, %fd98, %fd99, %fd96;
	ld.global.f64 	%fd101, [%rd29+32];
	mul.f64 	%fd102, %fd2, %fd101;
	ld.global.f64 	%fd103, [%rd31+32];
	fma.rn.f64 	%fd104, %fd102, %fd103, %fd100;
	ld.global.f64 	%fd105, [%rd29+40];
	mul.f64 	%fd106, %fd2, %fd105;
	ld.global.f64 	%fd107, [%rd31+40];
	fma.rn.f64 	%fd108, %fd106, %fd107, %fd104;
	ld.global.f64 	%fd109, [%rd29+48];
	mul.f64 	%fd110, %fd2, %fd109;
	ld.global.f64 	%fd111, [%rd31+48];
	fma.rn.f64 	%fd112, %fd110, %fd111, %fd108;
	ld.global.f64 	%fd113, [%rd29+56];
	mul.f64 	%fd114, %fd2, %fd113;
	ld.global.f64 	%fd115, [%rd31+56];
	fma.rn.f64 	%fd149, %fd114, %fd115, %fd112;
	add.s32 	%r29, %r29, 8;
$L__BB0_9:
	setp.eq.s32 	%p7, %r4, 0;
	@%p7 bra 	$L__BB0_16;
	setp.lt.u32 	%p8, %r5, 3;
	@%p8 bra 	$L__BB0_12;
	cvt.u64.u32 	%rd32, %r29;
	add.s64 	%rd33, %rd7, %rd32;
	shl.b64 	%rd34, %rd33, 3;
	add.s64 	%rd35, %rd1, %rd34;
	ld.global.f64 	%fd117, [%rd35];
	mul.f64 	%fd118, %fd2, %fd117;
	mul.wide.u32 	%rd36, %r29, 8;
	add.s64 	%rd37, %rd3, %rd36;
	ld.global.f64 	%fd119, [%rd37];
	fma.rn.f64 	%fd120, %fd118, %fd119, %fd149;
	ld.global.f64 	%fd121, [%rd35+8];
	mul.f64 	%fd122, %fd2, %fd121;
	ld.global.f64 	%fd123, [%rd37+8];
	fma.rn.f64 	%fd124, %fd122, %fd123, %fd120;
	ld.global.f64 	%fd125, [%rd35+16];
	mul.f64 	%fd126, %fd2, %fd125;
	ld.global.f64 	%fd127, [%rd37+16];
	fma.rn.f64 	%fd128, %fd126, %fd127, %fd124;
	ld.global.f64 	%fd129, [%rd35+24];
	mul.f64 	%fd130, %fd2, %fd129;
	ld.global.f64 	%fd131, [%rd37+24];
	fma.rn.f64 	%fd149, %fd130, %fd131, %fd128;
	add.s32 	%r29, %r29, 4;
$L__BB0_12:
	setp.eq.s32 	%p9, %r7, 0;
	@%p9 bra 	$L__BB0_16;
	setp.eq.s32 	%p10, %r7, 1;
	cvt.u64.u32 	%rd38, %r29;
	add.s64 	%rd39, %rd7, %rd38;
	shl.b64 	%rd40, %rd39, 3;
	add.s64 	%rd13, %rd1, %rd40;
	ld.global.f64 	%fd132, [%rd13];
	mul.f64 	%fd133, %fd2, %fd132;
	mul.wide.u32 	%rd41, %r29, 8;
	add.s64 	%rd14, %rd3, %rd41;
	ld.global.f64 	%fd134, [%rd14];
	fma.rn.f64 	%fd149, %fd133, %fd134, %fd149;
	@%p10 bra 	$L__BB0_16;
	setp.eq.s32 	%p11, %r7, 2;
	ld.global.f64 	%fd135, [%rd13+8];
	mul.f64 	%fd136, %fd2, %fd135;
	ld.global.f64 	%fd137, [%rd14+8];
	fma.rn.f64 	%fd149, %fd136, %fd137, %fd149;
	@%p11 bra 	$L__BB0_16;
	ld.global.f64 	%fd138, [%rd13+16];
	mul.f64 	%fd139, %fd2, %fd138;
	ld.global.f64 	%fd140, [%rd14+16];
	fma.rn.f64 	%fd149, %fd139, %fd140, %fd149;
$L__BB0_16:
	cvt.u32.u64 	%r25, %rd6;
	add.s32 	%r26, %r25, 1;
	setp.ne.s32 	%p12, %r26, %r18;
	@%p12 bra 	$L__BB0_3;
$L__BB0_17:
	cvta.to.global.u64 	%rd42, %rd16;
	mul.wide.s32 	%rd43, %r1, 8;
	add.s64 	%rd44, %rd42, %rd43;
	st.global.f64 	[%rd44], %fd149;
$L__BB0_18:
	ret;

}
	// .globl	_Z16lda_fused_kerneliibPKdS0_S0_PdS1_
.visible .entry _Z16lda_fused_kerneliibPKdS0_S0_PdS1_(
	.param .u32 _Z16lda_fused_kerneliibPKdS0_S0_PdS1__param_0,
	.param .u32 _Z16lda_fused_kerneliibPKdS0_S0_PdS1__param_1,
	.param .u8 _Z16lda_fused_kerneliibPKdS0_S0_PdS1__param_2,
	.param .u64 .ptr .align 1 _Z16lda_fused_kerneliibPKdS0_S0_PdS1__param_3,
	.param .u64 .ptr .align 1 _Z16lda_fused_kerneliibPKdS0_S0_PdS1__param_4,
	.param .u64 .ptr .align 1 _Z16lda_fused_kerneliibPKdS0_S0_PdS1__param_5,
	.param .u64 .ptr .align 1 _Z16lda_fused_kerneliibPKdS0_S0_PdS1__param_6,
	.param .u64 .ptr .align 1 _Z16lda_fused_kerneliibPKdS0_S0_PdS1__param_7
)
{
	.reg .pred 	%p<65>;
	.reg .b16 	%rs<2>;
	.reg .b32 	%r<138>;
	.reg .b64 	%rd<70>;
	.reg .b64 	%fd<297>;

	ld.param.u32 	%r56, [_Z16lda_fused_kerneliibPKdS0_S0_PdS1__param_0];
	ld.param.u32 	%r55, [_Z16lda_fused_kerneliibPKdS0_S0_PdS1__param_1];
	ld.param.s8 	%rs1, [_Z16lda_fused_kerneliibPKdS0_S0_PdS1__param_2];
	ld.param.u64 	%rd19, [_Z16lda_fused_kerneliibPKdS0_S0_PdS1__param_4];
	ld.param.u64 	%rd21, [_Z16lda_fused_kerneliibPKdS0_S0_PdS1__param_5];
	ld.param.u64 	%rd20, [_Z16lda_fused_kerneliibPKdS0_S0_PdS1__param_6];
	ld.param.u64 	%rd22, [_Z16lda_fused_kerneliibPKdS0_S0_PdS1__param_7];
	cvta.to.global.u64 	%rd1, %rd20;
	cvta.to.global.u64 	%rd2, %rd22;
	cvta.to.global.u64 	%rd3, %rd21;
	mov.u32 	%r57, %ctaid.x;
	mov.u32 	%r58, %ntid.x;
	mov.u32 	%r59, %tid.x;
	mad.lo.s32 	%r1, %r57, %r58, %r59;
	setp.ge.s32 	%p1, %r1, %r56;
	@%p1 bra 	$L__BB1_63;
	cvta.to.global.u64 	%rd23, %rd19;
	mul.wide.s32 	%rd24, %r1, 8;
	add.s64 	%rd25, %rd23, %rd24;
	ld.global.f64 	%fd1, [%rd25];
	setp.geu.f64 	%p2, %fd1, 0d3BC79CA10C924223;
	@%p2 bra 	$L__BB1_16;
	ld.param.u64 	%rd65, [_Z16lda_fused_kerneliibPKdS0_S0_PdS1__param_6];
	setp.ne.s16 	%p51, %rs1, 0;
	setp.eq.s64 	%p52, %rd65, 0;
	or.pred  	%p53, %p51, %p52;
	@%p53 bra 	$L__BB1_4;
	add.s64 	%rd60, %rd1, %rd24;
	mov.b64 	%rd61, 0;
	st.global.u64 	[%rd60], %rd61;
	bra.uni 	$L__BB1_63;
$L__BB1_4:
	setp.eq.s16 	%p54, %rs1, 0;
	setp.lt.s32 	%p55, %r55, 1;
	or.pred  	%p56, %p55, %p54;
	@%p56 bra 	$L__BB1_63;
	mul.lo.s32 	%r2, %r55, %r1;
	add.s32 	%r115, %r55, -1;
	and.b32  	%r3, %r55, 7;
	setp.lt.u32 	%p57, %r115, 7;
	mov.b32 	%r132, 0;
	@%p57 bra 	$L__BB1_8;
	and.b32  	%r132, %r55, 2147483640;
	neg.s32 	%r121, %r132;
	add.s64 	%rd4, %rd2, 32;
	mov.u32 	%r120, %r2;
$L__BB1_7:
	.pragma "nounroll";
	mul.wide.s32 	%rd47, %r120, 8;
	add.s64 	%rd48, %rd4, %rd47;
	mov.b64 	%rd49, 0;
	st.global.u64 	[%rd48+-32], %rd49;
	st.global.u64 	[%rd48+-24], %rd49;
	st.global.u64 	[%rd48+-16], %rd49;
	st.global.u64 	[%rd48+-8], %rd49;
	st.global.u64 	[%rd48], %rd49;
	st.global.u64 	[%rd48+8], %rd49;
	st.global.u64 	[%rd48+16], %rd49;
	st.global.u64 	[%rd48+24], %rd49;
	add.s32 	%r121, %r121, 8;
	add.s32 	%r120, %r120, 8;
	setp.eq.s32 	%p58, %r121, 0;
	@%p58 bra 	$L__BB1_8;
	bra.uni 	$L__BB1_7;
$L__BB1_8:
	setp.eq.s32 	%p59, %r3, 0;
	@%p59 bra 	$L__BB1_63;
	and.b32  	%r40, %r55, 3;
	setp.lt.u32 	%p60, %r3, 4;
	@%p60 bra 	$L__BB1_11;
	add.s32 	%r116, %r132, %r2;
	mul.wide.s32 	%rd50, %r116, 8;
	add.s64 	%rd51, %rd2, %rd50;
	mov.b64 	%rd52, 0;
	st.global.u64 	[%rd51], %rd52;
	st.global.u64 	[%rd51+8], %rd52;
	st.global.u64 	[%rd51+16], %rd52;
	st.global.u64 	[%rd51+24], %rd52;
	add.s32 	%r132, %r132, 4;
$L__BB1_11:
	setp.eq.s32 	%p61, %r40, 0;
	@%p61 bra 	$L__BB1_63;
	setp.eq.s32 	%p62, %r40, 1;
	@%p62 bra 	$L__BB1_14;
	add.s32 	%r117, %r132, %r2;
	mul.wide.s32 	%rd53, %r117, 8;
	add.s64 	%rd54, %rd2, %rd53;
	mov.b64 	%rd55, 0;
	st.global.u64 	[%rd54], %rd55;
	st.global.u64 	[%rd54+8], %rd55;
	add.s32 	%r132, %r132, 2;
$L__BB1_14:
	and.b32  	%r118, %r55, 1;
	setp.eq.b32 	%p63, %r118, 1;
	not.pred 	%p64, %p63;
	@%p64 bra 	$L__BB1_63;
	add.s32 	%r119, %r132, %r2;
	mul.wide.s32 	%rd56, %r119, 8;
	add.s64 	%rd57, %rd2, %rd56;
	mov.b64 	%rd58, 0;
	st.global.u64 	[%rd57], %rd58;
	bra.uni 	$L__BB1_63;
$L__BB1_16:
	{
	.reg .b32 %temp; 
	mov.b64 	{%temp, %r10}, %fd1;
	}
	mov.f64 	%fd54, 0d3FD5555555555555;
	{
	.reg .b32 %temp; 
	mov.b64 	{%temp, %r11}, %fd54;
	}
	and.b32  	%r12, %r11, 2146435072;
	abs.f64 	%fd55, %fd1;
	{ // callseq 0, 0
	.param .b64 param0;
	st.param.f64 	[param0], %fd55;
	.param .b64 retval0;
	call.uni (retval0), 
	__internal_accurate_pow, 
	(
	param0
	);
	ld.param.f64 	%fd56, [retval0];
	} // callseq 0
	setp.lt.s32 	%p3, %r10, 0;
	selp.f64 	%fd286, 0dFFF8000000000000, %fd56, %p3;
	add.f64 	%fd58, %fd1, 0d3FD5555555555555;
	{
	.reg .b32 %temp; 
	mov.b64 	{%temp, %r60}, %fd58;
	}
	and.b32  	%r61, %r60, 2146435072;
	setp.ne.s32 	%p4, %r61, 2146435072;
	@%p4 bra 	$L__BB1_21;
	setp.num.f64 	%p5, %fd1, %fd1;
	@%p5 bra 	$L__BB1_19;
	mov.f64 	%fd59, 0d3FD5555555555555;
	add.rn.f64 	%fd286, %fd1, %fd59;
	bra.uni 	$L__BB1_21;
$L__BB1_19:
	setp.neu.f64 	%p6, %fd1, 0d7FF0000000000000;
	@%p6 bra 	$L__BB1_21;
	setp.lt.s32 	%p7, %r10, 0;
	setp.eq.s32 	%p8, %r12, 1127219200;
	setp.lt.s32 	%p9, %r11, 0;
	selp.b32 	%r63, 0, 2146435072, %p9;
	and.b32  	%r64, %r11, 2147483647;
	setp.ne.s32 	%p10, %r64, 1071644672;
	or.b32  	%r65, %r63, -2147483648;
	selp.b32 	%r66, %r65, %r63, %p10;
	selp.b32 	%r67, %r66, %r63, %p8;
	selp.b32 	%r68, %r67, %r63, %p7;
	mov.b32 	%r69, 0;
	mov.b64 	%fd286, {%r69, %r68};
$L__BB1_21:
	setp.eq.f64 	%p11, %fd1, 0d3FF0000000000000;
	mul.f64 	%fd60, %fd286, 0dBFE7A245FE791DD3;
	selp.f64 	%fd6, 0dBFE7A245FE791DD3, %fd60, %p11;
	mul.f64 	%fd61, %fd1, 0d402921FB54442D18;
	mov.f64 	%fd62, 0d4008000000000000;
	div.rn.f64 	%fd7, %fd62, %fd61;
	{
	.reg .b32 %temp; 
	mov.b64 	{%temp, %r13}, %fd7;
	}
	setp.neu.f64 	%p12, %fd7, 0d0000000000000000;
	@%p12 bra 	$L__BB1_23;
	setp.eq.s32 	%p14, %r12, 1127219200;
	selp.b32 	%r70, %r13, 0, %p14;
	setp.lt.s32 	%p15, %r11, 0;
	or.b32  	%r71, %r70, 2146435072;
	selp.b32 	%r72, %r71, %r70, %p15;
	mov.b32 	%r73, 0;
	mov.b64 	%fd288, {%r73, %r72};
	bra.uni 	$L__BB1_24;
$L__BB1_23:
	abs.f64 	%fd63, %fd7;
	{ // callseq 1, 0
	.param .b64 param0;
	st.param.f64 	[param0], %fd63;
	.param .b64 retval0;
	call.uni (retval0), 
	__internal_accurate_pow, 
	(
	param0
	);
	ld.param.f64 	%fd64, [retval0];
	} // callseq 1
	setp.lt.s32 	%p13, %r13, 0;
	selp.f64 	%fd288, 0dFFF8000000000000, %fd64, %p13;
$L__BB1_24:
	add.f64 	%fd66, %fd7, 0d3FD5555555555555;
	{
	.reg .b32 %temp; 
	mov.b64 	{%temp, %r74}, %fd66;
	}
	and.b32  	%r75, %r74, 2146435072;
	setp.ne.s32 	%p16, %r75, 2146435072;
	@%p16 bra 	$L__BB1_29;
	setp.num.f64 	%p17, %fd7, %fd7;
	@%p17 bra 	$L__BB1_27;
	mov.f64 	%fd68, 0d3FD5555555555555;
	add.rn.f64 	%fd288, %fd7, %fd68;
	bra.uni 	$L__BB1_29;
$L__BB1_27:
	abs.f64 	%fd67, %fd7;
	setp.neu.f64 	%p18, %fd67, 0d7FF0000000000000;
	@%p18 bra 	$L__BB1_29;
	setp.eq.s32 	%p19, %r12, 1127219200;
	setp.lt.s32 	%p20, %r11, 0;
	selp.b32 	%r77, 0, 2146435072, %p20;
	setp.lt.s32 	%p21, %r13, 0;
	and.b32  	%r78, %r11, 2147483647;
	setp.ne.s32 	%p22, %r78, 1071644672;
	or.b32  	%r79, %r77, -2147483648;
	selp.b32 	%r80, %r79, %r77, %p22;
	selp.b32 	%r81, %r80, %r77, %p19;
	selp.b32 	%r82, %r81, %r77, %p21;
	mov.b32 	%r83, 0;
	mov.b64 	%fd288, {%r83, %r82};
$L__BB1_29:
	setp.eq.f64 	%p23, %fd7, 0d3FF0000000000000;
	selp.f64 	%fd14, 0d3FF0000000000000, %fd288, %p23;
	sqrt.rn.f64 	%fd15, %fd14;
	mul.f64 	%fd69, %fd15, %fd15;
	ld.const.f64 	%fd16, [vwn_param+8];
	fma.rn.f64 	%fd70, %fd16, %fd15, %fd69;
	ld.const.f64 	%fd17, [vwn_param+16];
	add.f64 	%fd18, %fd17, %fd70;
	mul.f64 	%fd71, %fd17, 0d4010000000000000;
	mul.f64 	%fd72, %fd16, %fd16;
	sub.f64 	%fd73, %fd71, %fd72;
	sqrt.rn.f64 	%fd19, %fd73;
	div.rn.f64 	%fd289, %fd69, %fd18;
	{
	.reg .b32 %temp; 
	mov.b64 	{%temp, %r122}, %fd289;
	}
	{
	.reg .b32 %temp; 
	mov.b64 	{%r123, %temp}, %fd289;
	}
	setp.gt.s32 	%p24, %r122, 1048575;
	mov.b32 	%r124, -1023;
	@%p24 bra 	$L__BB1_31;
	mul.f64 	%fd289, %fd289, 0d4350000000000000;
	{
	.reg .b32 %temp; 
	mov.b64 	{%temp, %r122}, %fd289;
	}
	{
	.reg .b32 %temp; 
	mov.b64 	{%r123, %temp}, %fd289;
	}
	mov.b32 	%r124, -1077;
$L__BB1_31:
	add.s32 	%r86, %r122, -1;
	setp.gt.u32 	%p25, %r86, 2146435070;
	@%p25 bra 	$L__BB1_35;
	shr.u32 	%r89, %r122, 20;
	add.s32 	%r125, %r124, %r89;
	and.b32  	%r90, %r122, 1048575;
	or.b32  	%r91, %r90, 1072693248;
	mov.b64 	%fd290, {%r123, %r91};
	setp.lt.u32 	%p27, %r91, 1073127583;
	@%p27 bra 	$L__BB1_34;
	{
	.reg .b32 %temp; 
	mov.b64 	{%r92, %temp}, %fd290;
	}
	{
	.reg .b32 %temp; 
	mov.b64 	{%temp, %r93}, %fd290;
	}
	add.s32 	%r94, %r93, -1048576;
	mov.b64 	%fd290, {%r92, %r94};
	add.s32 	%r125, %r125, 1;
$L__BB1_34:
	add.f64 	%fd75, %fd290, 0dBFF0000000000000;
	add.f64 	%fd76, %fd290, 0d3FF0000000000000;
	rcp.approx.ftz.f64 	%fd77, %fd76;
	neg.f64 	%fd78, %fd76;
	fma.rn.f64 	%fd79, %fd78, %fd77, 0d3FF0000000000000;
	fma.rn.f64 	%fd80, %fd79, %fd79, %fd79;
	fma.rn.f64 	%fd81, %fd80, %fd77, %fd77;
	mul.f64 	%fd82, %fd75, %fd81;
	fma.rn.f64 	%fd83, %fd75, %fd81, %fd82;
	mul.f64 	%fd84, %fd83, %fd83;
	fma.rn.f64 	%fd85, %fd84, 0d3EB1380B3AE80F1E, 0d3ED0EE258B7A8B04;
	fma.rn.f64 	%fd86, %fd85, %fd84, 0d3EF3B2669F02676F;
	fma.rn.f64 	%fd87, %fd86, %fd84, 0d3F1745CBA9AB0956;
	fma.rn.f64 	%fd88, %fd87, %fd84, 0d3F3C71C72D1B5154;
	fma.rn.f64 	%fd89, %fd88, %fd84, 0d3F624924923BE72D;
	fma.rn.f64 	%fd90, %fd89, %fd84, 0d3F8999999999A3C4;
	fma.rn.f64 	%fd91, %fd90, %fd84, 0d3FB5555555555554;
	sub.f64 	%fd92, %fd75, %fd83;
	add.f64 	%fd93, %fd92, %fd92;
	neg.f64 	%fd94, %fd83;
	fma.rn.f64 	%fd95, %fd94, %fd75, %fd93;
	mul.f64 	%fd96, %fd81, %fd95;
	mul.f64 	%fd97, %fd84, %fd91;
	fma.rn.f64 	%fd98, %fd97, %fd83, %fd96;
	xor.b32  	%r95, %r125, -2147483648;
	mov.b32 	%r96, 1127219200;
	mov.b64 	%fd99, {%r95, %r96};
	mov.b32 	%r97, -2147483648;
	mov.b64 	%fd100, {%r97, %r96};
	sub.f64 	%fd101, %fd99, %fd100;
	fma.rn.f64 	%fd102, %fd101, 0d3FE62E42FEFA39EF, %fd83;
	fma.rn.f64 	%fd103, %fd101, 0dBFE62E42FEFA39EF, %fd102;
	sub.f64 	%fd104, %fd103, %fd83;
	sub.f64 	%fd105, %fd98, %fd104;
	fma.rn.f64 	%fd106, %fd101, 0d3C7ABC9E3B39803F, %fd105;
	add.f64 	%fd291, %fd102, %fd106;
	bra.uni 	$L__BB1_36;
$L__BB1_35:
	fma.rn.f64 	%fd74, %fd289, 0d7FF0000000000000, 0d7FF0000000000000;
	{
	.reg .b32 %temp; 
	mov.b64 	{%temp, %r87}, %fd289;
	}
	and.b32  	%r88, %r87, 2147483647;
	setp.eq.s32 	%p26, %r88, 0;
	selp.f64 	%fd291, 0dFFF0000000000000, %fd74, %p26;
$L__BB1_36:
	add.f64 	%fd29, %fd15, %fd15;
	add.f64 	%fd30, %fd29, %fd16;
	div.rn.f64 	%fd31, %fd19, %fd30;
	abs.f64 	%fd296, %fd31;
	setp.leu.f64 	%p28, %fd296, 0d3FF0000000000000;
	mov.f64 	%fd292, %fd296;
	@%p28 bra 	$L__BB1_38;
	rcp.approx.ftz.f64 	%fd107, %fd296;
	neg.f64 	%fd108, %fd296;
	fma.rn.f64 	%fd109, %fd108, %fd107, 0d3FF0000000000000;
	fma.rn.f64 	%fd110, %fd109, %fd109, %fd109;
	fma.rn.f64 	%fd111, %fd110, %fd107, %fd107;
	setp.eq.f64 	%p29, %fd296, 0d7FF0000000000000;
	selp.f64 	%fd292, 0d0000000000000000, %fd111, %p29;
$L__BB1_38:
	setp.gt.f64 	%p30, %fd296, 0d3FF0000000000000;
	mul.f64 	%fd112, %fd292, %fd292;
	fma.rn.f64 	%fd113, %fd112, 0dBEF53E1D2A25FF7E, 0d3F2D3B63DBB65B49;
	fma.rn.f64 	%fd114, %fd113, %fd112, 0dBF5312788DDE082E;
	fma.rn.f64 	%fd115, %fd114, %fd112, 0d3F6F9690C8249315;
	fma.rn.f64 	%fd116, %fd115, %fd112, 0dBF82CF5AABC7CF0D;
	fma.rn.f64 	%fd117, %fd116, %fd112, 0d3F9162B0B2A3BFDE;
	fma.rn.f64 	%fd118, %fd117, %fd112, 0dBF9A7256FEB6FC6B;
	fma.rn.f64 	%fd119, %fd118, %fd112, 0d3FA171560CE4A489;
	fma.rn.f64 	%fd120, %fd119, %fd112, 0dBFA4F44D841450E4;
	fma.rn.f64 	%fd121, %fd120, %fd112, 0d3FA7EE3D3F36BB95;
	fma.rn.f64 	%fd122, %fd121, %fd112, 0dBFAAD32AE04A9FD1;
	fma.rn.f64 	%fd123, %fd122, %fd112, 0d3FAE17813D66954F;
	fma.rn.f64 	%fd124, %fd123, %fd112, 0dBFB11089CA9A5BCD;
	fma.rn.f64 	%fd125, %fd124, %fd112, 0d3FB3B12B2DB51738;
	fma.rn.f64 	%fd126, %fd125, %fd112, 0dBFB745D022F8DC5C;
	fma.rn.f64 	%fd127, %fd126, %fd112, 0d3FBC71C709DFE927;
	fma.rn.f64 	%fd128, %fd127, %fd112, 0dBFC2492491FA1744;
	fma.rn.f64 	%fd129, %fd128, %fd112, 0d3FC99999999840D2;
	fma.rn.f64 	%fd130, %fd129, %fd112, 0dBFD555555555544C;
	mul.f64 	%fd131, %fd112, %fd130;
	fma.rn.f64 	%fd132, %fd131, %fd292, %fd292;
	mov.f64 	%fd133, 0d3FF921FB54442D18;
	sub.f64 	%fd134, %fd133, %fd132;
	selp.f64 	%fd135, %fd134, %fd132, %p30;
	copysign.f64 	%fd35, %fd31, %fd135;
	ld.const.f64 	%fd36, [vwn_param+24];
	mul.f64 	%fd136, %fd36, %fd16;
	fma.rn.f64 	%fd137, %fd36, %fd36, %fd136;
	add.f64 	%fd138, %fd17, %fd137;
	div.rn.f64 	%fd37, %fd136, %fd138;
	sub.f64 	%fd38, %fd15, %fd36;
	mul.f64 	%fd139, %fd38, %fd38;
	div.rn.f64 	%fd293, %fd139, %fd18;
	{
	.reg .b32 %temp; 
	mov.b64 	{%temp, %r126}, %fd293;
	}
	{
	.reg .b32 %temp; 
	mov.b64 	{%r127, %temp}, %fd293;
	}
	setp.gt.s32 	%p31, %r126, 1048575;
	mov.b32 	%r128, -1023;
	@%p31 bra 	$L__BB1_40;
	mul.f64 	%fd293, %fd293, 0d4350000000000000;
	{
	.reg .b32 %temp; 
	mov.b64 	{%temp, %r126}, %fd293;
	}
	{
	.reg .b32 %temp; 
	mov.b64 	{%r127, %temp}, %fd293;
	}
	mov.b32 	%r128, -1077;
$L__BB1_40:
	add.s32 	%r100, %r126, -1;
	setp.gt.u32 	%p32, %r100, 2146435070;
	@%p32 bra 	$L__BB1_44;
	shr.u32 	%r103, %r126, 20;
	add.s32 	%r129, %r128, %r103;
	and.b32  	%r104, %r126, 1048575;
	or.b32  	%r105, %r104, 1072693248;
	mov.b64 	%fd294, {%r127, %r105};
	setp.lt.u32 	%p34, %r105, 1073127583;
	@%p34 bra 	$L__BB1_43;
	{
	.reg .b32 %temp; 
	mov.b64 	{%r106, %temp}, %fd294;
	}
	{
	.reg .b32 %temp; 
	mov.b64 	{%temp, %r107}, %fd294;
	}
	add.s32 	%r108, %r107, -1048576;
	mov.b64 	%fd294, {%r106, %r108};
	add.s32 	%r129, %r129, 1;
$L__BB1_43:
	add.f64 	%fd141, %fd294, 0dBFF0000000000000;
	add.f64 	%fd142, %fd294, 0d3FF0000000000000;
	rcp.approx.ftz.f64 	%fd143, %fd142;
	neg.f64 	%fd144, %fd142;
	fma.rn.f64 	%fd145, %fd144, %fd143, 0d3FF0000000000000;
	fma.rn.f64 	%fd146, %fd145, %fd145, %fd145;
	fma.rn.f64 	%fd147, %fd146, %fd143, %fd143;
	mul.f64 	%fd148, %fd141, %fd147;
	fma.rn.f64 	%fd149, %fd141, %fd147, %fd148;
	mul.f64 	%fd150, %fd149, %fd149;
	fma.rn.f64 	%fd151, %fd150, 0d3EB1380B3AE80F1E, 0d3ED0EE258B7A8B04;
	fma.rn.f64 	%fd152, %fd151, %fd150, 0d3EF3B2669F02676F;
	fma.rn.f64 	%fd153, %fd152, %fd150, 0d3F1745CBA9AB0956;
	fma.rn.f64 	%fd154, %fd153, %fd150, 0d3F3C71C72D1B5154;
	fma.rn.f64 	%fd155, %fd154, %fd150, 0d3F624924923BE72D;
	fma.rn.f64 	%fd156, %fd155, %fd150, 0d3F8999999999A3C4;
	fma.rn.f64 	%fd157, %fd156, %fd150, 0d3FB5555555555554;
	sub.f64 	%fd158, %fd141, %fd149;
	add.f64 	%fd159, %fd158, %fd158;
	neg.f64 	%fd160, %fd149;
	fma.rn.f64 	%fd161, %fd160, %fd141, %fd159;
	mul.f64 	%fd162, %fd147, %fd161;
	mul.f64 	%fd163, %fd150, %fd157;
	fma.rn.f64 	%fd164, %fd163, %fd149, %fd162;
	xor.b32  	%r109, %r129, -2147483648;
	mov.b32 	%r110, 1127219200;
	mov.b64 	%fd165, {%r109, %r110};
	mov.b32 	%r111, -2147483648;
	mov.b64 	%fd166, {%r111, %r110};
	sub.f64 	%fd167, %fd165, %fd166;
	fma.rn.f64 	%fd168, %fd167, 0d3FE62E42FEFA39EF, %fd149;
	fma.rn.f64 	%fd169, %fd167, 0dBFE62E42FEFA39EF, %fd168;
	sub.f64 	%fd170, %fd169, %fd149;
	sub.f64 	%fd171, %fd164, %fd170;
	fma.rn.f64 	%fd172, %fd167, 0d3C7ABC9E3B39803F, %fd171;
	add.f64 	%fd295, %fd168, %fd172;
	bra.uni 	$L__BB1_45;
$L__BB1_44:
	fma.rn.f64 	%fd140, %fd293, 0d7FF0000000000000, 0d7FF0000000000000;
	{
	.reg .b32 %temp; 
	mov.b64 	{%temp, %r101}, %fd293;
	}
	and.b32  	%r102, %r101, 2147483647;
	setp.eq.s32 	%p33, %r102, 0;
	selp.f64 	%fd295, 0dFFF0000000000000, %fd140, %p33;
$L__BB1_45:
	fma.rn.f64 	%fd173, %fd36, 0d4000000000000000, %fd16;
	add.f64 	%fd174, %fd173, %fd173;
	div.rn.f64 	%fd48, %fd174, %fd19;
	@%p28 bra 	$L__BB1_47;
	rcp.approx.ftz.f64 	%fd175, %fd296;
	neg.f64 	%fd176, %fd296;
	fma.rn.f64 	%fd177, %fd176, %fd175, 0d3FF0000000000000;
	fma.rn.f64 	%fd178, %fd177, %fd177, %fd177;
	fma.rn.f64 	%fd179, %fd178, %fd175, %fd175;
	setp.eq.f64 	%p36, %fd296, 0d7FF0000000000000;
	selp.f64 	%fd296, 0d0000000000000000, %fd179, %p36;
$L__BB1_47:
	ld.param.u64 	%rd63, [_Z16lda_fused_kerneliibPKdS0_S0_PdS1__param_6];
	mul.f64 	%fd180, %fd296, %fd296;
	fma.rn.f64 	%fd181, %fd180, 0dBEF53E1D2A25FF7E, 0d3F2D3B63DBB65B49;
	fma.rn.f64 	%fd182, %fd181, %fd180, 0dBF5312788DDE082E;
	fma.rn.f64 	%fd183, %fd182, %fd180, 0d3F6F9690C8249315;
	fma.rn.f64 	%fd184, %fd183, %fd180, 0dBF82CF5AABC7CF0D;
	fma.rn.f64 	%fd185, %fd184, %fd180, 0d3F9162B0B2A3BFDE;
	fma.rn.f64 	%fd186, %fd185, %fd180, 0dBF9A7256FEB6FC6B;
	fma.rn.f64 	%fd187, %fd186, %fd180, 0d3FA171560CE4A489;
	fma.rn.f64 	%fd188, %fd187, %fd180, 0dBFA4F44D841450E4;
	fma.rn.f64 	%fd189, %fd188, %fd180, 0d3FA7EE3D3F36BB95;
	fma.rn.f64 	%fd190, %fd189, %fd180, 0dBFAAD32AE04A9FD1;
	fma.rn.f64 	%fd191, %fd190, %fd180, 0d3FAE17813D66954F;
	fma.rn.f64 	%fd192, %fd191, %fd180, 0dBFB11089CA9A5BCD;
	fma.rn.f64 	%fd193, %fd192, %fd180, 0d3FB3B12B2DB51738;
	fma.rn.f64 	%fd194, %fd193, %fd180, 0dBFB745D022F8DC5C;
	fma.rn.f64 	%fd195, %fd194, %fd180, 0d3FBC71C709DFE927;
	fma.rn.f64 	%fd196, %fd195, %fd180, 0dBFC2492491FA1744;
	fma.rn.f64 	%fd197, %fd196, %fd180, 0d3FC99999999840D2;
	fma.rn.f64 	%fd198, %fd197, %fd180, 0dBFD555555555544C;
	mul.f64 	%fd199, %fd180, %fd198;
	fma.rn.f64 	%fd200, %fd199, %fd296, %fd296;
	mov.f64 	%fd201, 0d3FF921FB54442D18;
	sub.f64 	%fd202, %fd201, %fd200;
	selp.f64 	%fd203, %fd202, %fd200, %p30;
	copysign.f64 	%fd204, %fd31, %fd203;
	fma.rn.f64 	%fd205, %fd48, %fd204, %fd295;
	mul.f64 	%fd206, %fd37, %fd205;
	ld.const.f64 	%fd207, [vwn_param];
	add.f64 	%fd208, %fd16, %fd16;
	div.rn.f64 	%fd209, %fd208, %fd19;
	fma.rn.f64 	%fd210, %fd209, %fd35, %fd291;
	sub.f64 	%fd211, %fd210, %fd206;
	mul.f64 	%fd51, %fd207, %fd211;
	mov.f64 	%fd212, 0d4000000000000000;
	div.rn.f64 	%fd213, %fd212, %fd15;
	div.rn.f64 	%fd214, %fd30, %fd18;
	sub.f64 	%fd215, %fd213, %fd214;
	div.rn.f64 	%fd216, %fd212, %fd38;
	sub.f64 	%fd217, %fd216, %fd214;
	mul.f64 	%fd218, %fd37, %fd217;
	sub.f64 	%fd219, %fd215, %fd218;
	mul.f64 	%fd220, %fd207, %fd219;
	div.rn.f64 	%fd221, %fd14, 0d4008000000000000;
	div.rn.f64 	%fd222, %fd220, %fd29;
	mul.f64 	%fd52, %fd221, %fd222;
	setp.ne.s16 	%p38, %rs1, 0;
	setp.eq.s64 	%p39, %rd63, 0;
	or.pred  	%p40, %p38, %p39;
	@%p40 bra 	$L__BB1_49;
	ld.param.u64 	%rd64, [_Z16lda_fused_kerneliibPKdS0_S0_PdS1__param_6];
	add.f64 	%fd284, %fd6, %fd51;
	mul.f64 	%fd285, %fd1, %fd284;
	cvta.to.global.u64 	%rd44, %rd64;
	mul.wide.s32 	%rd45, %r1, 8;
	add.s64 	%rd46, %rd44, %rd45;
	st.global.f64 	[%rd46], %fd285;
	bra.uni 	$L__BB1_63;
$L__BB1_49:
	setp.eq.s16 	%p41, %rs1, 0;
	@%p41 bra 	$L__BB1_63;
	ld.param.u64 	%rd62, [_Z16lda_fused_kerneliibPKdS0_S0_PdS1__param_3];
	sub.f64 	%fd223, %fd51, %fd52;
	fma.rn.f64 	%fd224, %fd6, 0d3FF5555555555555, %fd223;
	cvta.to.global.u64 	%rd26, %rd62;
	mul.wide.s32 	%rd27, %r1, 8;
	add.s64 	%rd28, %rd26, %rd27;
	ld.global.f64 	%fd225, [%rd28];
	mul.f64 	%fd53, %fd224, %fd225;
	mul.lo.s32 	%r112, %r55, %r1;
	cvt.s64.s32 	%rd5, %r112;
	setp.lt.s32 	%p42, %r55, 1;
	@%p42 bra 	$L__BB1_63;
	and.b32  	%r34, %r55, 15;
	setp.lt.u32 	%p43, %r55, 16;
	mov.b32 	%r135, 0;
	@%p43 bra 	$L__BB1_54;
	and.b32  	%r135, %r55, 2147483632;
	neg.s32 	%r130, %r135;
	shl.b64 	%rd29, %rd5, 3;
	add.s64 	%rd30, %rd29, 64;
	add.s64 	%rd67, %rd3, %rd30;
	add.s64 	%rd66, %rd2, %rd30;
$L__BB1_53:
	.pragma "nounroll";
	ld.global.f64 	%fd226, [%rd67+-64];
	mul.f64 	%fd227, %fd53, %fd226;
	st.global.f64 	[%rd66+-64], %fd227;
	ld.global.f64 	%fd228, [%rd67+-56];
	mul.f64 	%fd229, %fd53, %fd228;
	st.global.f64 	[%rd66+-56], %fd229;
	ld.global.f64 	%fd230, [%rd67+-48];
	mul.f64 	%fd231, %fd53, %fd230;
	st.global.f64 	[%rd66+-48], %fd231;
	ld.global.f64 	%fd232, [%rd67+-40];
	mul.f64 	%fd233, %fd53, %fd232;
	st.global.f64 	[%rd66+-40], %fd233;
	ld.global.f64 	%fd234, [%rd67+-32];
	mul.f64 	%fd235, %fd53, %fd234;
	st.global.f64 	[%rd66+-32], %fd235;
	ld.global.f64 	%fd236, [%rd67+-24];
	mul.f64 	%fd237, %fd53, %fd236;
	st.global.f64 	[%rd66+-24], %fd237;
	ld.global.f64 	%fd238, [%rd67+-16];
	mul.f64 	%fd239, %fd53, %fd238;
	st.global.f64 	[%rd66+-16], %fd239;
	ld.global.f64 	%fd240, [%rd67+-8];
	mul.f64 	%fd241, %fd53, %fd240;
	st.global.f64 	[%rd66+-8], %fd241;
	ld.global.f64 	%fd242, [%rd67];
	mul.f64 	%fd243, %fd53, %fd242;
	st.global.f64 	[%rd66], %fd243;
	ld.global.f64 	%fd244, [%rd67+8];
	mul.f64 	%fd245, %fd53, %fd244;
	st.global.f64 	[%rd66+8], %fd245;
	ld.global.f64 	%fd246, [%rd67+16];
	mul.f64 	%fd247, %fd53, %fd246;
	st.global.f64 	[%rd66+16], %fd247;
	ld.global.f64 	%fd248, [%rd67+24];
	mul.f64 	%fd249, %fd53, %fd248;
	st.global.f64 	[%rd66+24], %fd249;
	ld.global.f64 	%fd250, [%rd67+32];
	mul.f64 	%fd251, %fd53, %fd250;
	st.global.f64 	[%rd66+32], %fd251;
	ld.global.f64 	%fd252, [%rd67+40];
	mul.f64 	%fd253, %fd53, %fd252;
	st.global.f64 	[%rd66+40], %fd253;
	ld.global.f64 	%fd254, [%rd67+48];
	mul.f64 	%fd255, %fd53, %fd254;
	st.global.f64 	[%rd66+48], %fd255;
	ld.global.f64 	%fd256, [%rd67+56];
	mul.f64 	%fd257, %fd53, %fd256;
	st.global.f64 	[%rd66+56], %fd257;
	add.s32 	%r130, %r130, 16;
	add.s64 	%rd67, %rd67, 128;
	add.s64 	%rd66, %rd66, 128;
	setp.eq.s32 	%p44, %r130, 0;
	@%p44 bra 	$L__BB1_54;
	bra.uni 	$L__BB1_53;
$L__BB1_54:
	setp.eq.s32 	%p45, %r34, 0;
	@%p45 bra 	$L__BB1_63;
	and.b32  	%r46, %r55, 7;
	setp.lt.u32 	%p46, %r34, 8;
	@%p46 bra 	$L__BB1_57;
	cvt.u64.u32 	%rd31, %r135;
	add.s64 	%rd32, %rd31, %rd5;
	shl.b64 	%rd33, %rd32, 3;
	add.s64 	%rd34, %rd3, %rd33;
	ld.global.f64 	%fd258, [%rd34];
	mul.f64 	%fd259, %fd53, %fd258;
	add.s64 	%rd35, %rd2, %rd33;
	st.global.f64 	[%rd35], %fd259;
	ld.global.f64 	%fd260, [%rd34+8];
	mul.f64 	%fd261, %fd53, %fd260;
	st.global.f64 	[%rd35+8], %fd261;
	ld.global.f64 	%fd262, [%rd34+16];
	mul.f64 	%fd263, %fd53, %fd262;
	st.global.f64 	[%rd35+16], %fd263;
	ld.global.f64 	%fd264, [%rd34+24];
	mul.f64 	%fd265, %fd53, %fd264;
	st.global.f64 	[%rd35+24], %fd265;
	ld.global.f64 	%fd266, [%rd34+32];
	mul.f64 	%fd267, %fd53, %fd266;
	st.global.f64 	[%rd35+32], %fd267;
	ld.global.f64 	%fd268, [%rd34+40];
	mul.f64 	%fd269, %fd53, %fd268;
	st.global.f64 	[%rd35+40], %fd269;
	ld.global.f64 	%fd270, [%rd34+48];
	mul.f64 	%fd271, %fd53, %fd270;
	st.global.f64 	[%rd35+48], %fd271;
	ld.global.f64 	%fd272, [%rd34+56];
	mul.f64 	%fd273, %fd53, %fd272;
	st.global.f64 	[%rd35+56], %fd273;
	add.s32 	%r135, %r135, 8;
$L__BB1_57:
	setp.eq.s32 	%p47, %r46, 0;
	@%p47 bra 	$L__BB1_63;
	and.b32  	%r49, %r55, 3;
	setp.lt.u32 	%p48, %r46, 4;
	@%p48 bra 	$L__BB1_60;
	cvt.u64.u32 	%rd36, %r135;
	add.s64 	%rd37, %rd36, %rd5;
	shl.b64 	%rd38, %rd37, 3;
	add.s64 	%rd39, %rd3, %rd38;
	ld.global.f64 	%fd274, [%rd39];
	mul.f64 	%fd275, %fd53, %fd274;
	add.s64 	%rd40, %rd2, %rd38;
	st.global.f64 	[%rd40], %fd275;
	ld.global.f64 	%fd276, [%rd39+8];
	mul.f64 	%fd277, %fd53, %fd276;
	st.global.f64 	[%rd40+8], %fd277;
	ld.global.f64 	%fd278, [%rd39+16];
	mul.f64 	%fd279, %fd53, %fd278;
	st.global.f64 	[%rd40+16], %fd279;
	ld.global.f64 	%fd280, [%rd39+24];
	mul.f64 	%fd281, %fd53, %fd280;
	st.global.f64 	[%rd40+24], %fd281;
	add.s32 	%r135, %r135, 4;
$L__BB1_60:
	setp.eq.s32 	%p49, %r49, 0;
	@%p49 bra 	$L__BB1_63;
	cvt.u64.u32 	%rd41, %r135;
	add.s64 	%rd42, %rd5, %rd41;
	shl.b64 	%rd43, %rd42, 3;
	add.s64 	%rd69, %rd2, %rd43;
	add.s64 	%rd68, %rd3, %rd43;
	neg.s32 	%r137, %r49;
$L__BB1_62:
	.pragma "nounroll";
	ld.global.f64 	%fd282, [%rd68];
	mul.f64 	%fd283, %fd53, %fd282;
	st.global.f64 	[%rd69], %fd283;
	add.s64 	%rd69, %rd69, 8;
	add.s64 	%rd68, %rd68, 8;
	add.s32 	%r137, %r137, 1;
	setp.ne.s32 	%p50, %r137, 0;
	@%p50 bra 	$L__BB1_62;
$L__BB1_63:
	ret;

}
	// .globl	_Z17reduce_sum_kernelPKdS0_Pdi
.visible .entry _Z17reduce_sum_kernelPKdS0_Pdi(
	.param .u64 .ptr .align 1 _Z17reduce_sum_kernelPKdS0_Pdi_param_0,
	.param .u64 .ptr .align 1 _Z17reduce_sum_kernelPKdS0_Pdi_param_1,
	.param .u64 .ptr .align 1 _Z17reduce_sum_kernelPKdS0_Pdi_param_2,
	.param .u32 _Z17reduce_sum_kernelPKdS0_Pdi_param_3
)
{
	.reg .pred 	%p<3>;
	.reg .b32 	%r<11>;
	.reg .b64 	%rd<10>;
	.reg .b64 	%fd<11>;

	ld.param.u64 	%rd3, [_Z17reduce_sum_kernelPKdS0_Pdi_param_0];
	ld.param.u64 	%rd4, [_Z17reduce_sum_kernelPKdS0_Pdi_param_1];
	ld.param.u64 	%rd5, [_Z17reduce_sum_kernelPKdS0_Pdi_param_2];
	ld.param.u32 	%r6, [_Z17reduce_sum_kernelPKdS0_Pdi_param_3];
	mov.u32 	%r7, %ctaid.x;
	mov.u32 	%r1, %ntid.x;
	mov.u32 	%r8, %tid.x;
	mad.lo.s32 	%r10, %r7, %r1, %r8;
	setp.ge.s32 	%p1, %r10, %r6;
	mov.f64 	%fd10, 0d0000000000000000;
	@%p1 bra 	$L__BB2_3;
	mov.u32 	%r9, %nctaid.x;
	mul.lo.s32 	%r3, %r1, %r9;
	cvta.to.global.u64 	%rd1, %rd3;
	cvta.to.global.u64 	%rd2, %rd4;
	mov.f64 	%fd10, 0d0000000000000000;
$L__BB2_2:
	mul.wide.s32 	%rd6, %r10, 8;
	add.s64 	%rd7, %rd1, %rd6;
	ld.global.f64 	%fd6, [%rd7];
	add.s64 	%rd8, %rd2, %rd6;
	ld.global.f64 	%fd7, [%rd8];
	fma.rn.f64 	%fd10, %fd6, %fd7, %fd10;
	add.s32 	%r10, %r10, %r3;
	setp.lt.s32 	%p2, %r10, %r6;
	@%p2 bra 	$L__BB2_2;
$L__BB2_3:
	cvta.to.global.u64 	%rd9, %rd5;
	atom.global.add.f64 	%fd8, [%rd9], %fd10;
	ret;

}
.func  (.param .b64 func_retval0) __internal_accurate_pow(
	.param .b64 __internal_accurate_pow_param_0
)
{
	.reg .pred 	%p<8>;
	.reg .b32 	%r<49>;
	.reg .b32 	%f<3>;
	.reg .b64 	%fd<109>;

	ld.param.f64 	%fd10, [__internal_accurate_pow_param_0];
	{
	.reg .b32 %temp; 
	mov.b64 	{%temp, %r46}, %fd10;
	}
	{
	.reg .b32 %temp; 
	mov.b64 	{%r45, %temp}, %fd10;
	}
	shr.u32 	%r47, %r46, 20;
	setp.gt.u32 	%p1, %r46, 1048575;
	@%p1 bra 	$L__BB3_2;
	mul.f64 	%fd11, %fd10, 0d4350000000000000;
	{
	.reg .b32 %temp; 
	mov.b64 	{%temp, %r46}, %fd11;
	}
	{
	.reg .b32 %temp; 
	mov.b64 	{%r45, %temp}, %fd11;
	}
	shr.u32 	%r16, %r46, 20;
	add.s32 	%r47, %r16, -54;
$L__BB3_2:
	add.s32 	%r48, %r47, -1023;
	and.b32  	%r17, %r46, -2146435073;
	or.b32  	%r18, %r17, 1072693248;
	mov.b64 	%fd107, {%r45, %r18};
	setp.lt.u32 	%p2, %r18, 1073127583;
	@%p2 bra 	$L__BB3_4;
	{
	.reg .b32 %temp; 
	mov.b64 	{%r19, %temp}, %fd107;
	}
	{
	.reg .b32 %temp; 
	mov.b64 	{%temp, %r20}, %fd107;
	}
	add.s32 	%r21, %r20, -1048576;
	mov.b64 	%fd107, {%r19, %r21};
	add.s32 	%r48, %r47, -1022;
$L__BB3_4:
	add.f64 	%fd12, %fd107, 0dBFF0000000000000;
	add.f64 	%fd13, %fd107, 0d3FF0000000000000;
	rcp.approx.ftz.f64 	%fd14, %fd13;
	neg.f64 	%fd15, %fd13;
	fma.rn.f64 	%fd16, %fd15, %fd14, 0d3FF0000000000000;
	fma.rn.f64 	%fd17, %fd16, %fd16, %fd16;
	fma.rn.f64 	%fd18, %fd17, %fd14, %fd14;
	mul.f64 	%fd19, %fd12, %fd18;
	fma.rn.f64 	%fd20, %fd12, %fd18, %fd19;
	mul.f64 	%fd21, %fd20, %fd20;
	fma.rn.f64 	%fd22, %fd21, 0d3EB0F5FF7D2CAFE2, 0d3ED0F5D241AD3B5A;
	fma.rn.f64 	%fd23, %fd22, %fd21, 0d3EF3B20A75488A3F;
	fma.rn.f64 	%fd24, %fd23, %fd21, 0d3F1745CDE4FAECD5;
	fma.rn.f64 	%fd25, %fd24, %fd21, 0d3F3C71C7258A578B;
	fma.rn.f64 	%fd26, %fd25, %fd21, 0d3F6249249242B910;
	fma.rn.f64 	%fd27, %fd26, %fd21, 0d3F89999999999DFB;
	sub.f64 	%fd28, %fd12, %fd20;
	add.f64 	%fd29, %fd28, %fd28;
	neg.f64 	%fd30, %fd20;
	fma.rn.f64 	%fd31, %fd30, %fd12, %fd29;
	mul.f64 	%fd32, %fd18, %fd31;
	fma.rn.f64 	%fd33, %fd21, %fd27, 0d3FB5555555555555;
	mov.f64 	%fd34, 0d3FB5555555555555;
	sub.f64 	%fd35, %fd34, %fd33;
	fma.rn.f64 	%fd36, %fd21, %fd27, %fd35;
	add.f64 	%fd37, %fd36, 0dBC46A4CB00B9E7B0;
	add.f64 	%fd38, %fd33, %fd37;
	sub.f64 	%fd39, %fd33, %fd38;
	add.f64 	%fd40, %fd37, %fd39;
	mul.rn.f64 	%fd41, %fd20, %fd20;
	neg.f64 	%fd42, %fd41;
	fma.rn.f64 	%fd43, %fd20, %fd20, %fd42;
	{
	.reg .b32 %temp; 
	mov.b64 	{%r22, %temp}, %fd32;
	}
	{
	.reg .b32 %temp; 
	mov.b64 	{%temp, %r23}, %fd32;
	}
	add.s32 	%r24, %r23, 1048576;
	mov.b64 	%fd44, {%r22, %r24};
	fma.rn.f64 	%fd45, %fd20, %fd44, %fd43;
	mul.rn.f64 	%fd46, %fd41, %fd20;
	neg.f64 	%fd47, %fd46;
	fma.rn.f64 	%fd48, %fd41, %fd20, %fd47;
	fma.rn.f64 	%fd49, %fd41, %fd32, %fd48;
	fma.rn.f64 	%fd50, %fd45, %fd20, %fd49;
	mul.rn.f64 	%fd51, %fd38, %fd46;
	neg.f64 	%fd52, %fd51;
	fma.rn.f64 	%fd53, %fd38, %fd46, %fd52;
	fma.rn.f64 	%fd54, %fd38, %fd50, %fd53;
	fma.rn.f64 	%fd55, %fd40, %fd46, %fd54;
	add.f64 	%fd56, %fd51, %fd55;
	sub.f64 	%fd57, %fd51, %fd56;
	add.f64 	%fd58, %fd55, %fd57;
	add.f64 	%fd59, %fd20, %fd56;
	sub.f64 	%fd60, %fd20, %fd59;
	add.f64 	%fd61, %fd56, %fd60;
	add.f64 	%fd62, %fd58, %fd61;
	add.f64 	%fd63, %fd32, %fd62;
	add.f64 	%fd64, %fd59, %fd63;
	sub.f64 	%fd65, %fd59, %fd64;
	add.f64 	%fd66, %fd63, %fd65;
	xor.b32  	%r25, %r48, -2147483648;
	mov.b32 	%r26, 1127219200;
	mov.b64 	%fd67, {%r25, %r26};
	mov.b32 	%r27, -2147483648;
	mov.b64 	%fd68, {%r27, %r26};
	sub.f64 	%fd69, %fd67, %fd68;
	fma.rn.f64 	%fd70, %fd69, 0d3FE62E42FEFA39EF, %fd64;
	fma.rn.f64 	%fd71, %fd69, 0dBFE62E42FEFA39EF, %fd70;
	sub.f64 	%fd72, %fd71, %fd64;
	sub.f64 	%fd73, %fd66, %fd72;
	fma.rn.f64 	%fd74, %fd69, 0d3C7ABC9E3B39803F, %fd73;
	add.f64 	%fd75, %fd70, %fd74;
	sub.f64 	%fd76, %fd70, %fd75;
	add.f64 	%fd77, %fd74, %fd76;
	mov.f64 	%fd78, 0d3FD5555555555555;
	{
	.reg .b32 %temp; 
	mov.b64 	{%temp, %r28}, %fd78;
	}
	{
	.reg .b32 %temp; 
	mov.b64 	{%r29, %temp}, %fd78;
	}
	shl.b32 	%r30, %r28, 1;
	setp.gt.u32 	%p3, %r30, -33554433;
	and.b32  	%r31, %r28, -15728641;
	selp.b32 	%r32, %r31, %r28, %p3;
	mov.b64 	%fd79, {%r29, %r32};
	mul.rn.f64 	%fd80, %fd75, %fd79;
	neg.f64 	%fd81, %fd80;
	fma.rn.f64 	%fd82, %fd75, %fd79, %fd81;
	fma.rn.f64 	%fd83, %fd77, %fd79, %fd82;
	add.f64 	%fd4, %fd80, %fd83;
	sub.f64 	%fd84, %fd80, %fd4;
	add.f64 	%fd5, %fd83, %fd84;
	fma.rn.f64 	%fd85, %fd4, 0d3FF71547652B82FE, 0d4338000000000000;
	{
	.reg .b32 %temp; 
	mov.b64 	{%r13, %temp}, %fd85;
	}
	mov.f64 	%fd86, 0dC338000000000000;
	add.rn.f64 	%fd87, %fd85, %fd86;
	fma.rn.f64 	%fd88, %fd87, 0dBFE62E42FEFA39EF, %fd4;
	fma.rn.f64 	%fd89, %fd87, 0dBC7ABC9E3B39803F, %fd88;
	fma.rn.f64 	%fd90, %fd89, 0d3E5ADE1569CE2BDF, 0d3E928AF3FCA213EA;
	fma.rn.f64 	%fd91, %fd90, %fd89, 0d3EC71DEE62401315;
	fma.rn.f64 	%fd92, %fd91, %fd89, 0d3EFA01997C89EB71;
	fma.rn.f64 	%fd93, %fd92, %fd89, 0d3F2A01A014761F65;
	fma.rn.f64 	%fd94, %fd93, %fd89, 0d3F56C16C1852B7AF;
	fma.rn.f64 	%fd95, %fd94, %fd89, 0d3F81111111122322;
	fma.rn.f64 	%fd96, %fd95, %fd89, 0d3FA55555555502A1;
	fma.rn.f64 	%fd97, %fd96, %fd89, 0d3FC5555555555511;
	fma.rn.f64 	%fd98, %fd97, %fd89, 0d3FE000000000000B;
	fma.rn.f64 	%fd99, %fd98, %fd89, 0d3FF0000000000000;
	fma.rn.f64 	%fd100, %fd99, %fd89, 0d3FF0000000000000;
	{
	.reg .b32 %temp; 
	mov.b64 	{%r14, %temp}, %fd100;
	}
	{
	.reg .b32 %temp; 
	mov.b64 	{%temp, %r15}, %fd100;
	}
	shl.b32 	%r33, %r13, 20;
	add.s32 	%r34, %r33, %r15;
	mov.b64 	%fd108, {%r14, %r34};
	{
	.reg .b32 %temp; 
	mov.b64 	{%temp, %r35}, %fd4;
	}
	mov.b32 	%f2, %r35;
	abs.f32 	%f1, %f2;
	setp.lt.f32 	%p4, %f1, 0f4086232B;
	@%p4 bra 	$L__BB3_7;
	setp.lt.f64 	%p5, %fd4, 0d0000000000000000;
	add.f64 	%fd101, %fd4, 0d7FF0000000000000;
	selp.f64 	%fd108, 0d0000000000000000, %fd101, %p5;
	setp.geu.f32 	%p6, %f1, 0f40874800;
	@%p6 bra 	$L__BB3_7;
	shr.u32 	%r36, %r13, 31;
	add.s32 	%r37, %r13, %r36;
	shr.s32 	%r38, %r37, 1;
	shl.b32 	%r39, %r38, 20;
	add.s32 	%r40, %r15, %r39;
	mov.b64 	%fd102, {%r14, %r40};
	sub.s32 	%r41, %r13, %r38;
	shl.b32 	%r42, %r41, 20;
	add.s32 	%r43, %r42, 1072693248;
	mov.b32 	%r44, 0;
	mov.b64 	%fd103, {%r44, %r43};
	mul.f64 	%fd108, %fd103, %fd102;
$L__BB3_7:
	abs.f64 	%fd104, %fd108;
	setp.eq.f64 	%p7, %fd104, 0d7FF0000000000000;
	fma.rn.f64 	%fd105, %fd108, %fd5, %fd108;
	selp.f64 	%fd106, %fd108, %fd105, %p7;
	st.param.f64 	[func_retval0], %fd106;
	ret;

}


// ===== COMPILED SASS (sm_100) =====

	.target	sm_100

	.elftype	@"ET_EXEC"


//--------------------- .note.nv.tkinfo           --------------------------
	.section	.note.nv.tkinfo,"",@"SHT_NOTE"
	.sectionflags	@"SHF_NOTE_NV_TKINFO"
	.tkinfo
        /*0018*/ 	.word	0x00000002
        /*0030*/ 	.string	""
        /*0030*/ 	.string	"ptxas"
        /*0030*/ 	.string	"Cuda compilation tools, release 13.0, V13.0.88"
        /*0030*/ 	.string	"Build cuda_13.0.r13.0/compiler.36424714_0"
        /*0030*/ 	.string	"-arch sm_100 -m 64 "



//--------------------- .note.nv.cuinfo           --------------------------
	.section	.note.nv.cuinfo,"",@"SHT_NOTE"
	.sectionflags	@"SHF_NOTE_NV_CUINFO"
        /*0018*/ 	.short	0x0002
        /*001a*/ 	.short	0x0064
        /*001c*/ 	.short	0x0082
	.zero		2


//--------------------- .nv.info                  --------------------------
	.section	.nv.info,"",@"SHT_CUDA_INFO"
	.align	4


	//----- nvinfo : EIATTR_REGCOUNT
	.align		4
        /*0000*/ 	.byte	0x04, 0x2f
        /*0002*/ 	.short	(.L_2 - .L_1)
	.align		4
.L_1:
        /*0004*/ 	.word	index@(_Z14get_rho_kerneliiPKdS0_Pd)
        /*0008*/ 	.word	0x00000020


	//----- nvinfo : EIATTR_FRAME_SIZE
	.align		4
.L_2:
        /*000c*/ 	.byte	0x04, 0x11
        /*000e*/ 	.short	(.L_4 - .L_3)
	.align		4
.L_3:
        /*0010*/ 	.word	index@(_Z14get_rho_kerneliiPKdS0_Pd)
        /*0014*/ 	.word	0x00000000


	//----- nvinfo : EIATTR_REGCOUNT
	.align		4
.L_4:
        /*0018*/ 	.byte	0x04, 0x2f
        /*001a*/ 	.short	(.L_6 - .L_5)
	.align		4
.L_5:
        /*001c*/ 	.word	index@(_Z16lda_fused_kerneliibPKdS0_S0_PdS1_)
        /*0020*/ 	.word	0x00000036


	//----- nvinfo : EIATTR_FRAME_SIZE
	.align		4
.L_6:
        /*0024*/ 	.byte	0x04, 0x11
        /*0026*/ 	.short	(.L_8 - .L_7)
	.align		4
.L_7:
        /*0028*/ 	.word	index@($_Z16lda_fused_kerneliibPKdS0_S0_PdS1_$__internal_accurate_pow)
        /*002c*/ 	.word	0x00000000


	//----- nvinfo : EIATTR_FRAME_SIZE
	.align		4
.L_8:
        /*0030*/ 	.byte	0x04, 0x11
        /*0032*/ 	.short	(.L_10 - .L_9)
	.align		4
.L_9:
        /*0034*/ 	.word	index@($__internal_1_$__cuda_sm20_dsqrt_rn_f64_mediumpath_v1)
        /*0038*/ 	.word	0x00000000


	//----- nvinfo : EIATTR_FRAME_SIZE
	.align		4
.L_10:
        /*003c*/ 	.byte	0x04, 0x11
        /*003e*/ 	.short	(.L_12 - .L_11)
	.align		4
.L_11:
        /*0040*/ 	.word	index@($__internal_0_$__cuda_sm20_div_rn_f64_full)
        /*0044*/ 	.word	0x00000000


	//----- nvinfo : EIATTR_FRAME_SIZE
	.align		4
.L_12:
        /*0048*/ 	.byte	0x04, 0x11
        /*004a*/ 	.short	(.L_14 - .L_13)
	.align		4
.L_13:
        /*004c*/ 	.word	index@(_Z16lda_fused_kerneliibPKdS0_S0_PdS1_)
        /*0050*/ 	.word	0x00000000


	//----- nvinfo : EIATTR_REGCOUNT
	.align		4
.L_14:
        /*0054*/ 	.byte	0x04, 0x2f
        /*0056*/ 	.short	(.L_16 - .L_15)
	.align		4
.L_15:
        /*0058*/ 	.word	index@(_Z17reduce_sum_kernelPKdS0_Pdi)
        /*005c*/ 	.word	0x00000012


	//----- nvinfo : EIATTR_FRAME_SIZE
	.align		4
.L_16:
        /*0060*/ 	.byte	0x04, 0x11
        /*0062*/ 	.short	(.L_18 - .L_17)
	.align		4
.L_17:
        /*0064*/ 	.word	index@(_Z17reduce_sum_kernelPKdS0_Pdi)
        /*0068*/ 	.word	0x00000000


	//----- nvinfo : EIATTR_MIN_STACK_SIZE
	.align		4
.L_18:
        /*006c*/ 	.byte	0x04, 0x12
        /*006e*/ 	.short	(.L_20 - .L_19)
	.align		4
.L_19:
        /*0070*/ 	.word	index@(_Z17reduce_sum_kernelPKdS0_Pdi)
        /*0074*/ 	.word	0x00000000


	//----- nvinfo : EIATTR_MIN_STACK_SIZE
	.align		4
.L_20:
        /*0078*/ 	.byte	0x04, 0x12
        /*007a*/ 	.short	(.L_22 - .L_21)
	.align		4
.L_21:
        /*007c*/ 	.word	index@(_Z16lda_fused_kerneliibPKdS0_S0_PdS1_)
        /*0080*/ 	.word	0x00000000


	//----- nvinfo : EIATTR_MIN_STACK_SIZE
	.align		4
.L_22:
        /*0084*/ 	.byte	0x04, 0x12
        /*0086*/ 	.short	(.L_24 - .L_23)
	.align		4
.L_23:
        /*0088*/ 	.word	index@(_Z14get_rho_kerneliiPKdS0_Pd)
        /*008c*/ 	.word	0x00000000
.L_24:


//--------------------- .nv.compat                --------------------------
	.section	.nv.compat,"",@"SHT_CUDA_COMPAT_INFO"
	.align	4
        /*0000*/ 	.byte	0x02, 0x09, 0x00, 0x00, 0x02, 0x02, 0x01, 0x00, 0x02, 0x05, 0x05, 0x00, 0x03, 0x07, 0x01, 0x01
        /*0010*/ 	.byte	0x02, 0x03, 0x00, 0x00, 0x02, 0x06, 0x01, 0x00, 0x04, 0x0b, 0x08, 0x00, 0x01, 0x00, 0x00, 0x00
        /*0020*/ 	.byte	0x00, 0x00, 0x00, 0x00


//--------------------- .nv.info._Z17reduce_sum_kernelPKdS0_Pdi --------------------------
	.section	.nv.info._Z17reduce_sum_kernelPKdS0_Pdi,"",@"SHT_CUDA_INFO"
	.sectionflags	@""
	.align	4


	//----- nvinfo : EIATTR_CUDA_API_VERSION
	.align		4
        /*0000*/ 	.byte	0x04, 0x37
        /*0002*/ 	.short	(.L_26 - .L_25)
.L_25:
        /*0004*/ 	.word	0x00000082


	//----- nvinfo : EIATTR_KPARAM_INFO
	.align		4
.L_26:
        /*0008*/ 	.byte	0x04, 0x17
        /*000a*/ 	.short	(.L_28 - .L_27)
.L_27:
        /*000c*/ 	.word	0x00000000
        /*0010*/ 	.short	0x0003
        /*0012*/ 	.short	0x0018
        /*0014*/ 	.byte	0x00, 0xf0, 0x11, 0x00


	//----- nvinfo : EIATTR_KPARAM_INFO
	.align		4
.L_28:
        /*0018*/ 	.byte	0x04, 0x17
        /*001a*/ 	.short	(.L_30 - .L_29)
.L_29:
        /*001c*/ 	.word	0x00000000
        /*0020*/ 	.short	0x0002
        /*0022*/ 	.short	0x0010
        /*0024*/ 	.byte	0x00, 0xf5, 0x21, 0x00


	//----- nvinfo : EIATTR_KPARAM_INFO
	.align		4
.L_30:
        /*0028*/ 	.byte	0x04, 0x17
        /*002a*/ 	.short	(.L_32 - .L_31)
.L_31:
        /*002c*/ 	.word	0x00000000
        /*0030*/ 	.short	0x0001
        /*0032*/ 	.short	0x0008
        /*0034*/ 	.byte	0x00, 0xf5, 0x21, 0x00


	//----- nvinfo : EIATTR_KPARAM_INFO
	.align		4
.L_32:
        /*0038*/ 	.byte	0x04, 0x17
        /*003a*/ 	.short	(.L_34 - .L_33)
.L_33:
        /*003c*/ 	.word	0x00000000
        /*0040*/ 	.short	0x0000
        /*0042*/ 	.short	0x0000
        /*0044*/ 	.byte	0x00, 0xf5, 0x21, 0x00


	//----- nvinfo : EIATTR_SPARSE_MMA_MASK
	.align		4
.L_34:
        /*0048*/ 	.byte	0x03, 0x50
        /*004a*/ 	.short	0x0000


	//----- nvinfo : EIATTR_MAXREG_COUNT
	.align		4
        /*004c*/ 	.byte	0x03, 0x1b
        /*004e*/ 	.short	0x00ff


	//----- nvinfo : EIATTR_MERCURY_ISA_VERSION
	.align		4
        /*0050*/ 	.byte	0x03, 0x5f
        /*0052*/ 	.short	0x0101


	//----- nvinfo : EIATTR_VRC_CTA_INIT_COUNT
	.align		4
        /*0054*/ 	.byte	0x02, 0x4a
	.zero		1
	.zero		1


	//----- nvinfo : EIATTR_EXIT_INSTR_OFFSETS
	.align		4
        /*0058*/ 	.byte	0x04, 0x1c
        /*005a*/ 	.short	(.L_36 - .L_35)


	//   ....[0]....
.L_35:
        /*005c*/ 	.word	0x000001b0


	//----- nvinfo : EIATTR_CRS_STACK_SIZE
	.align		4
.L_36:
        /*0060*/ 	.byte	0x04, 0x1e
        /*0062*/ 	.short	(.L_38 - .L_37)
.L_37:
        /*0064*/ 	.word	0x00000000


	//----- nvinfo : EIATTR_CBANK_PARAM_SIZE
	.align		4
.L_38:
        /*0068*/ 	.byte	0x03, 0x19
        /*006a*/ 	.short	0x001c


	//----- nvinfo : EIATTR_PARAM_CBANK
	.align		4
        /*006c*/ 	.byte	0x04, 0x0a
        /*006e*/ 	.short	(.L_40 - .L_39)
	.align		4
.L_39:
        /*0070*/ 	.word	index@(.nv.constant0._Z17reduce_sum_kernelPKdS0_Pdi)
        /*0074*/ 	.short	0x0380
        /*0076*/ 	.short	0x001c


	//----- nvinfo : EIATTR_SW_WAR
	.align		4
.L_40:
        /*0078*/ 	.byte	0x04, 0x36
        /*007a*/ 	.short	(.L_42 - .L_41)
.L_41:
        /*007c*/ 	.word	0x00000008
.L_42:


//--------------------- .nv.info._Z16lda_fused_kerneliibPKdS0_S0_PdS1_ --------------------------
	.section	.nv.info._Z16lda_fused_kerneliibPKdS0_S0_PdS1_,"",@"SHT_CUDA_INFO"
	.sectionflags	@""
	.align	4


	//----- nvinfo : EIATTR_CUDA_API_VERSION
	.align		4
        /*0000*/ 	.byte	0x04, 0x37
        /*0002*/ 	.short	(.L_44 - .L_43)
.L_43:
        /*0004*/ 	.word	0x00000082


	//----- nvinfo : EIATTR_KPARAM_INFO
	.align		4
.L_44:
        /*0008*/ 	.byte	0x04, 0x17
        /*000a*/ 	.short	(.L_46 - .L_45)
.L_45:
        /*000c*/ 	.word	0x00000000
        /*0010*/ 	.short	0x0007
        /*0012*/ 	.short	0x0030
        /*0014*/ 	.byte	0x00, 0xf5, 0x21, 0x00


	//----- nvinfo : EIATTR_KPARAM_INFO
	.align		4
.L_46:
        /*0018*/ 	.byte	0x04, 0x17
        /*001a*/ 	.short	(.L_48 - .L_47)
.L_47:
        /*001c*/ 	.word	0x00000000
        /*0020*/ 	.short	0x0006
        /*0022*/ 	.short	0x0028
        /*0024*/ 	.byte	0x00, 0xf5, 0x21, 0x00


	//----- nvinfo : EIATTR_KPARAM_INFO
	.align		4
.L_48:
        /*0028*/ 	.byte	0x04, 0x17
        /*002a*/ 	.short	(.L_50 - .L_49)
.L_49:
        /*002c*/ 	.word	0x00000000
        /*0030*/ 	.short	0x0005
        /*0032*/ 	.short	0x0020
        /*0034*/ 	.byte	0x00, 0xf5, 0x21, 0x00


	//----- nvinfo : EIATTR_KPARAM_INFO
	.align		4
.L_50:
        /*0038*/ 	.byte	0x04, 0x17
        /*003a*/ 	.short	(.L_52 - .L_51)
.L_51:
        /*003c*/ 	.word	0x00000000
        /*0040*/ 	.short	0x0004
        /*0042*/ 	.short	0x0018
        /*0044*/ 	.byte	0x00, 0xf5, 0x21, 0x00


	//----- nvinfo : EIATTR_KPARAM_INFO
	.align		4
.L_52:
        /*0048*/ 	.byte	0x04, 0x17
        /*004a*/ 	.short	(.L_54 - .L_53)
.L_53:
        /*004c*/ 	.word	0x00000000
        /*0050*/ 	.short	0x0003
        /*0052*/ 	.short	0x0010
        /*0054*/ 	.byte	0x00, 0xf5, 0x21, 0x00


	//----- nvinfo : EIATTR_KPARAM_INFO
	.align		4
.L_54:
        /*0058*/ 	.byte	0x04, 0x17
        /*005a*/ 	.short	(.L_56 - .L_55)
.L_55:
        /*005c*/ 	.word	0x00000000
        /*0060*/ 	.short	0x0002
        /*0062*/ 	.short	0x0008
        /*0064*/ 	.byte	0x00, 0xf0, 0x05, 0x00


	//----- nvinfo : EIATTR_KPARAM_INFO
	.align		4
.L_56:
        /*0068*/ 	.byte	0x04, 0x17
        /*006a*/ 	.short	(.L_58 - .L_57)
.L_57:
        /*006c*/ 	.word	0x00000000
        /*0070*/ 	.short	0x0001
        /*0072*/ 	.short	0x0004
        /*0074*/ 	.byte	0x00, 0xf0, 0x11, 0x00


	//----- nvinfo : EIATTR_KPARAM_INFO
	.align		4
.L_58:
        /*0078*/ 	.byte	0x04, 0x17
        /*007a*/ 	.short	(.L_60 - .L_59)
.L_59:
        /*007c*/ 	.word	0x00000000
        /*0080*/ 	.short	0x0000
        /*0082*/ 	.short	0x0000
        /*0084*/ 	.byte	0x00, 0xf0, 0x11, 0x00


	//----- nvinfo : EIATTR_SPARSE_MMA_MASK
	.align		4
.L_60:
        /*0088*/ 	.byte	0x03, 0x50
        /*008a*/ 	.short	0x0000


	//----- nvinfo : EIATTR_MAXREG_COUNT
	.align		4
        /*008c*/ 	.byte	0x03, 0x1b
        /*008e*/ 	.short	0x00ff


	//----- nvinfo : EIATTR_MERCURY_ISA_VERSION
	.align		4
        /*0090*/ 	.byte	0x03, 0x5f
        /*0092*/ 	.short	0x0101


	//----- nvinfo : EIATTR_VRC_CTA_INIT_COUNT
	.align		4
        /*0094*/ 	.byte	0x02, 0x4a
	.zero		1
	.zero		1


	//----- nvinfo : EIATTR_EXIT_INSTR_OFFSETS
	.align		4
        /*0098*/ 	.byte	0x04, 0x1c
        /*009a*/ 	.short	(.L_62 - .L_61)


	//   ....[0]....
.L_61:
        /*009c*/ 	.word	0x00000070


	//   ....[1]....
        /*00a0*/ 	.word	0x00000190


	//   ....[2]....
        /*00a4*/ 	.word	0x000001d0


	//   ....[3]....
        /*00a8*/ 	.word	0x000003a0


	//   ....[4]....
        /*00ac*/ 	.word	0x00000470


	//   ....[5]....
        /*00b0*/ 	.word	0x00000500


	//   ....[6]....
        /*00b4*/ 	.word	0x00000560


	//   ....[7]....
        /*00b8*/ 	.word	0x00003440


	//   ....[8]....
        /*00bc*/ 	.word	0x00003460


	//   ....[9]....
        /*00c0*/ 	.word	0x00003520


	//   ....[10]....
        /*00c4*/ 	.word	0x00003a00


	//   ....[11]....
        /*00c8*/ 	.word	0x00003c80


	//   ....[12]....
        /*00cc*/ 	.word	0x00003e40


	//   ....[13]....
        /*00d0*/ 	.word	0x00003fe0


	//----- nvinfo : EIATTR_CRS_STACK_SIZE
	.align		4
.L_62:
        /*00d4*/ 	.byte	0x04, 0x1e
        /*00d6*/ 	.short	(.L_64 - .L_63)
.L_63:
        /*00d8*/ 	.word	0x00000000


	//----- nvinfo : EIATTR_CBANK_PARAM_SIZE
	.align		4
.L_64:
        /*00dc*/ 	.byte	0x03, 0x19
        /*00de*/ 	.short	0x0038


	//----- nvinfo : EIATTR_PARAM_CBANK
	.align		4
        /*00e0*/ 	.byte	0x04, 0x0a
        /*00e2*/ 	.short	(.L_66 - .L_65)
	.align		4
.L_65:
        /*00e4*/ 	.word	index@(.nv.constant0._Z16lda_fused_kerneliibPKdS0_S0_PdS1_)
        /*00e8*/ 	.short	0x0380
        /*00ea*/ 	.short	0x0038


	//----- nvinfo : EIATTR_SW_WAR
	.align		4
.L_66:
        /*00ec*/ 	.byte	0x04, 0x36
        /*00ee*/ 	.short	(.L_68 - .L_67)
.L_67:
        /*00f0*/ 	.word	0x00000008
.L_68:


//--------------------- .nv.info._Z14get_rho_kerneliiPKdS0_Pd --------------------------
	.section	.nv.info._Z14get_rho_kerneliiPKdS0_Pd,"",@"SHT_CUDA_INFO"
	.sectionflags	@""
	.align	4


	//----- nvinfo : EIATTR_CUDA_API_VERSION
	.align		4
        /*0000*/ 	.byte	0x04, 0x37
        /*0002*/ 	.short	(.L_70 - .L_69)
.L_69:
        /*0004*/ 	.word	0x00000082


	//----- nvinfo : EIATTR_KPARAM_INFO
	.align		4
.L_70:
        /*0008*/ 	.byte	0x04, 0x17
        /*000a*/ 	.short	(.L_72 - .L_71)
.L_71:
        /*000c*/ 	.word	0x00000000
        /*0010*/ 	.short	0x0004
        /*0012*/ 	.short	0x0018
        /*0014*/ 	.byte	0x00, 0xf5, 0x21, 0x00


	//----- nvinfo : EIATTR_KPARAM_INFO
	.align		4
.L_72:
        /*0018*/ 	.byte	0x04, 0x17
        /*001a*/ 	.short	(.L_74 - .L_73)
.L_73:
        /*001c*/ 	.word	0x00000000
        /*0020*/ 	.short	0x0003
        /*0022*/ 	.short	0x0010
        /*0024*/ 	.byte	0x00, 0xf5, 0x21, 0x00


	//----- nvinfo : EIATTR_KPARAM_INFO
	.align		4
.L_74:
        /*0028*/ 	.byte	0x04, 0x17
        /*002a*/ 	.short	(.L_76 - .L_75)
.L_75:
        /*002c*/ 	.word	0x00000000
        /*0030*/ 	.short	0x0002
        /*0032*/ 	.short	0x0008
        /*0034*/ 	.byte	0x00, 0xf5, 0x21, 0x00


	//----- nvinfo : EIATTR_KPARAM_INFO
	.align		4
.L_76:
        /*0038*/ 	.byte	0x04, 0x17
        /*003a*/ 	.short	(.L_78 - .L_77)
.L_77:
        /*003c*/ 	.word	0x00000000
        /*0040*/ 	.short	0x0001
        /*0042*/ 	.short	0x0004
        /*0044*/ 	.byte	0x00, 0xf0, 0x11, 0x00


	//----- nvinfo : EIATTR_KPARAM_INFO
	.align		4
.L_78:
        /*0048*/ 	.byte	0x04, 0x17
        /*004a*/ 	.short	(.L_80 - .L_79)
.L_79:
        /*004c*/ 	.word	0x00000000
        /*0050*/ 	.short	0x0000
        /*0052*/ 	.short	0x0000
        /*0054*/ 	.byte	0x00, 0xf0, 0x11, 0x00


	//----- nvinfo : EIATTR_SPARSE_MMA_MASK
	.align		4
.L_80:
        /*0058*/ 	.byte	0x03, 0x50
        /*005a*/ 	.short	0x0000


	//----- nvinfo : EIATTR_MAXREG_COUNT
	.align		4
        /*005c*/ 	.byte	0x03, 0x1b
        /*005e*/ 	.short	0x00ff


	//----- nvinfo : EIATTR_MERCURY_ISA_VERSION
	.align		4
        /*0060*/ 	.byte	0x03, 0x5f
        /*0062*/ 	.short	0x0101


	//----- nvinfo : EIATTR_VRC_CTA_INIT_COUNT
	.align		4
        /*0064*/ 	.byte	0x02, 0x4a
	.zero		1
	.zero		1


	//----- nvinfo : EIATTR_EXIT_INSTR_OFFSETS
	.align		4
        /*0068*/ 	.byte	0x04, 0x1c
        /*006a*/ 	.short	(.L_82 - .L_81)


	//   ....[0]....
.L_81:
        /*006c*/ 	.word	0x00000070


	//   ....[1]....
        /*0070*/ 	.word	0x00000e30


	//----- nvinfo : EIATTR_CBANK_PARAM_SIZE
	.align		4
.L_82:
        /*0074*/ 	.byte	0x03, 0x19
        /*0076*/ 	.short	0x0020


	//----- nvinfo : EIATTR_PARAM_CBANK
	.align		4
        /*0078*/ 	.byte	0x04, 0x0a
        /*007a*/ 	.short	(.L_84 - .L_83)
	.align		4
.L_83:
        /*007c*/ 	.word	index@(.nv.constant0._Z14get_rho_kerneliiPKdS0_Pd)
        /*0080*/ 	.short	0x0380
        /*0082*/ 	.short	0x0020


	//----- nvinfo : EIATTR_SW_WAR
	.align		4
.L_84:
        /*0084*/ 	.byte	0x04, 0x36
        /*0086*/ 	.short	(.L_86 - .L_85)
.L_85:
        /*0088*/ 	.word	0x00000008
.L_86:


//--------------------- .nv.callgraph             --------------------------
	.section	.nv.callgraph,"",@"SHT_CUDA_CALLGRAPH"
	.align	4
	.sectionentsize	8
	.align		4
        /*0000*/ 	.word	0x00000000
	.align		4
        /*0004*/ 	.word	0xffffffff
	.align		4
        /*0008*/ 	.word	0x00000000
	.align		4
        /*000c*/ 	.word	0xfffffffe
	.align		4
        /*0010*/ 	.word	0x00000000
	.align		4
        /*0014*/ 	.word	0xfffffffd
	.align		4
        /*0018*/ 	.word	0x00000000
	.align		4
        /*001c*/ 	.word	0xfffffffc


//--------------------- .nv.constant3             --------------------------
	.section	.nv.constant3,"a",@progbits
	.align	8
.nv.constant3:
	.type		vwn_param,@object
	.size		vwn_param,(.L_0 - vwn_param)
vwn_param:
	.zero		64
.L_0:


//--------------------- .text._Z17reduce_sum_kernelPKdS0_Pdi --------------------------
	.section	.text._Z17reduce_sum_kernelPKdS0_Pdi,"ax",@progbits
	.align	128
        .global         _Z17reduce_sum_kernelPKdS0_Pdi
        .type           _Z17reduce_sum_kernelPKdS0_Pdi,@function
        .size           _Z17reduce_sum_kernelPKdS0_Pdi,(.L_x_79 - _Z17reduce_sum_kernelPKdS0_Pdi)
        .other          _Z17reduce_sum_kernelPKdS0_Pdi,@"STO_CUDA_ENTRY STV_DEFAULT"
_Z17reduce_sum_kernelPKdS0_Pdi:
.text._Z17reduce_sum_kernelPKdS0_Pdi:
[----:B------:R-:W-:Y:S01]  /*0000*/  LDC R1, c[0x0][0x37c] ;  /* 0x0000df00ff017b82 */ /* 0x000fe20000000800 */
[----:B------:R-:W0:Y:S07]  /*0010*/  S2R R0, SR_TID.X ;  /* 0x0000000000007919 */ /* 0x000e2e0000002100 */
[----:B------:R-:W0:Y:S01]  /*0020*/  S2UR UR4, SR_CTAID.X ;  /* 0x00000000000479c3 */ /* 0x000e220000002500 */
[----:B------:R-:W1:Y:S01]  /*0030*/  LDCU UR7, c[0x0][0x398] ;  /* 0x00007300ff0777ac */ /* 0x000e620008000800 */
[----:B------:R-:W-:Y:S01]  /*0040*/  BSSY.RECONVERGENT B0, `(.L_x_0) ;  /* 0x0000015000007945 */ /* 0x000fe20003800200 */
[----:B------:R-:W-:-:S05]  /*0050*/  CS2R R2, SRZ ;  /* 0x0000000000027805 */ /* 0x000fca000001ff00 */
[----:B------:R-:W0:Y:S08]  /*0060*/  LDC R15, c[0x0][0x360] ;  /* 0x0000d800ff0f7b82 */ /* 0x000e300000000800 */
[----:B------:R-:W2:Y:S01]  /*0070*/  LDC.64 R8, c[0x0][0x390] ;  /* 0x0000e400ff087b82 */ /* 0x000ea20000000a00 */
[----:B0-----:R-:W-:Y:S01]  /*0080*/  IMAD R0, R15, UR4, R0 ;  /* 0x000000040f007c24 */ /* 0x001fe2000f8e0200 */
[----:B------:R-:W0:Y:S04]  /*0090*/  LDCU.64 UR4, c[0x0][0x358] ;  /* 0x00006b00ff0477ac */ /* 0x000e280008000a00 */
[----:B-1----:R-:W-:-:S13]  /*00a0*/  ISETP.GE.AND P0, PT, R0, UR7, PT ;  /* 0x0000000700007c0c */ /* 0x002fda000bf06270 */
[----:B--2---:R-:W-:Y:S05]  /*00b0*/  @P0 BRA `(.L_x_1) ;  /* 0x0000000000340947 */ /* 0x004fea0003800000 */
[----:B------:R-:W1:Y:S01]  /*00c0*/  LDC.64 R10, c[0x0][0x380] ;  /* 0x0000e000ff0a7b82 */ /* 0x000e620000000a00 */
[----:B------:R-:W2:Y:S01]  /*00d0*/  LDCU UR6, c[0x0][0x370] ;  /* 0x00006e00ff0677ac */ /* 0x000ea20008000800 */
[----:B------:R-:W-:-:S06]  /*00e0*/  CS2R R2, SRZ ;  /* 0x0000000000027805 */ /* 0x000fcc000001ff00 */
[----:B------:R-:W3:Y:S01]  /*00f0*/  LDC.64 R12, c[0x0][0x388] ;  /* 0x0000e200ff0c7b82 */ /* 0x000ee20000000a00 */
[----:B--2---:R-:W-:-:S07]  /*0100*/  IMAD R15, R15, UR6, RZ ;  /* 0x000000060f0f7c24 */ /* 0x004fce000f8e02ff */
.L_x_2:
[----:B-1----:R-:W-:-:S04]  /*0110*/  IMAD.WIDE R4, R0, 0x8, R10 ;  /* 0x0000000800047825 */ /* 0x002fc800078e020a */
[----:B---3--:R-:W-:Y:S02]  /*0120*/  IMAD.WIDE R6, R0, 0x8, R12 ;  /* 0x0000000800067825 */ /* 0x008fe400078e020c */
[----:B0-----:R-:W2:Y:S04]  /*0130*/  LDG.E.64 R4, desc[UR4][R4.64] ;  /* 0x0000000404047981 */ /* 0x001ea8000c1e1b00 */
[----:B------:R-:W2:Y:S01]  /*0140*/  LDG.E.64 R6, desc[UR4][R6.64] ;  /* 0x0000000406067981 */ /* 0x000ea2000c1e1b00 */
[----:B------:R-:W-:-:S04]  /*0150*/  IADD3 R0, PT, PT, R15, R0, RZ ;  /* 0x000000000f007210 */ /* 0x000fc80007ffe0ff */
[----:B------:R-:W-:Y:S01]  /*0160*/  ISETP.GE.AND P0, PT, R0, UR7, PT ;  /* 0x0000000700007c0c */ /* 0x000fe2000bf06270 */
[----:B--2---:R-:W-:-:S12]  /*0170*/  DFMA R2, R4, R6, R2 ;  /* 0x000000060402722b */ /* 0x004fd80000000002 */
[----:B------:R-:W-:Y:S05]  /*0180*/  @!P0 BRA `(.L_x_2) ;  /* 0xfffffffc00e08947 */ /* 0x000fea000383ffff */
.L_x_1:
[----:B0-----:R-:W-:Y:S05]  /*0190*/  BSYNC.RECONVERGENT B0 ;  /* 0x0000000000007941 */ /* 0x001fea0003800200 */
.L_x_0:
[----:B------:R-:W-:Y:S01]  /*01a0*/  REDG.E.ADD.F64.RN.STRONG.GPU desc[UR4][R8.64], R2 ;  /* 0x00000002080079a6 */ /* 0x000fe2000c12ff04 */
[----:B------:R-:W-:Y:S05]  /*01b0*/  EXIT ;  /* 0x000000000000794d */ /* 0x000fea0003800000 */
.L_x_3:
[----:B------:R-:W-:-:S00]  /*01c0*/  BRA `(.L_x_3) ;  /* 0xfffffffc00fc7947 */ /* 0x000fc0000383ffff */
[----:B------:R-:W-:-:S00]  /*01d0*/  NOP ;  /* 0x0000000000007918 */ /* 0x000fc00000000000 */
        /* <DEDUP_REMOVED lines=10> */
.L_x_79:


//--------------------- .text._Z16lda_fused_kerneliibPKdS0_S0_PdS1_ --------------------------
	.section	.text._Z16lda_fused_kerneliibPKdS0_S0_PdS1_,"ax",@progbits
	.align	128
        .global         _Z16lda_fused_kerneliibPKdS0_S0_PdS1_
        .type           _Z16lda_fused_kerneliibPKdS0_S0_PdS1_,@function
        .size           _Z16lda_fused_kerneliibPKdS0_S0_PdS1_,(.L_x_78 - _Z16lda_fused_kerneliibPKdS0_S0_PdS1_)
        .other          _Z16lda_fused_kerneliibPKdS0_S0_PdS1_,@"STO_CUDA_ENTRY STV_DEFAULT"
_Z16lda_fused_kerneliibPKdS0_S0_PdS1_:
.text._Z16lda_fused_kerneliibPKdS0_S0_PdS1_:
[----:B------:R-:W-:Y:S01]  /*0000*/  LDC R1, c[0x0][0x37c] ;  /* 0x0000df00ff017b82 */ /* 0x000fe20000000800 */
[----:B------:R-:W0:Y:S07]  /*0010*/  S2R R3, SR_TID.X ;  /* 0x0000000000037919 */ /* 0x000e2e0000002100 */
[----:B------:R-:W0:Y:S01]  /*0020*/  S2UR UR4, SR_CTAID.X ;  /* 0x00000000000479c3 */ /* 0x000e220000002500 */
[----:B------:R-:W1:Y:S07]  /*0030*/  LDCU UR5, c[0x0][0x380] ;  /* 0x00007000ff0577ac */ /* 0x000e6e0008000800 */
[----:B------:R-:W0:Y:S02]  /*0040*/  LDC R8, c[0x0][0x360] ;  /* 0x0000d800ff087b82 */ /* 0x000e240000000800 */
[----:B0-----:R-:W-:-:S05]  /*0050*/  IMAD R8, R8, UR4, R3 ;  /* 0x0000000408087c24 */ /* 0x001fca000f8e0203 */
[----:B-1----:R-:W-:-:S13]  /*0060*/  ISETP.GE.AND P0, PT, R8, UR5, PT ;  /* 0x0000000508007c0c */ /* 0x002fda000bf06270 */
[----:B------:R-:W-:Y:S05]  /*0070*/  @P0 EXIT ;  /* 0x000000000000094d */ /* 0x000fea0003800000 */
[----:B------:R-:W0:Y:S01]  /*0080*/  LDC.64 R24, c[0x0][0x398] ;  /* 0x0000e600ff187b82 */ /* 0x000e220000000a00 */
[----:B------:R-:W1:Y:S01]  /*0090*/  LDCU.64 UR6, c[0x0][0x358] ;  /* 0x00006b00ff0677ac */ /* 0x000e620008000a00 */
[----:B0-----:R-:W-:-:S06]  /*00a0*/  IMAD.WIDE R24, R8, 0x8, R24 ;  /* 0x0000000808187825 */ /* 0x001fcc00078e0218 */
[----:B-1----:R-:W2:Y:S01]  /*00b0*/  LDG.E.64 R24, desc[UR6][R24.64] ;  /* 0x0000000618187981 */ /* 0x002ea2000c1e1b00 */
[----:B------:R-:W-:Y:S01]  /*00c0*/  UMOV UR4, 0xc924223 ;  /* 0x0c92422300047882 */ /* 0x000fe20000000000 */
[----:B------:R-:W-:Y:S02]  /*00d0*/  UMOV UR5, 0x3bc79ca1 ;  /* 0x3bc79ca100057882 */ /* 0x000fe40000000000 */
[----:B--2---:R-:W-:-:S14]  /*00e0*/  DSETP.GEU.AND P0, PT, R24, UR4, PT ;  /* 0x0000000418007e2a */ /* 0x004fdc000bf0e000 */
[----:B------:R-:W-:Y:S05]  /*00f0*/  @P0 BRA `(.L_x_4) ;  /* 0x00000004001c0947 */ /* 0x000fea0003800000 */
[----:B------:R-:W0:Y:S01]  /*0100*/  LDCU.64 UR8, c[0x0][0x3a8] ;  /* 0x00007500ff0877ac */ /* 0x000e220008000a00 */
[----:B------:R-:W1:Y:S01]  /*0110*/  LDCU.U8 UR4, c[0x0][0x388] ;  /* 0x00007100ff0477ac */ /* 0x000e620008000000 */
[----:B0-----:R-:W-:Y:S01]  /*0120*/  ISETP.NE.U32.AND P0, PT, RZ, UR8, PT ;  /* 0x00000008ff007c0c */ /* 0x001fe2000bf05070 */
[----:B-1----:R-:W-:-:S03]  /*0130*/  UPRMT UR4, UR4, 0x8880, URZ ;  /* 0x0000888004047896 */ /* 0x002fc600080000ff */
[----:B------:R-:W-:-:S04]  /*0140*/  ISETP.NE.AND.EX P0, PT, RZ, UR9, PT, P0 ;  /* 0x00000009ff007c0c */ /* 0x000fc8000bf05300 */
[----:B------:R-:W-:-:S13]  /*0150*/  ISETP.NE.OR P0, PT, RZ, UR4, !P0 ;  /* 0x00000004ff007c0c */ /* 0x000fda000c705670 */
[----:B------:R-:W0:Y:S02]  /*0160*/  @!P0 LDC.64 R2, c[0x0][0x3a8] ;  /* 0x0000ea00ff028b82 */ /* 0x000e240000000a00 */
[----:B0-----:R-:W-:-:S05]  /*0170*/  @!P0 IMAD.WIDE R2, R8, 0x8, R2 ;  /* 0x0000000808028825 */ /* 0x001fca00078e0202 */
[----:B------:R0:W-:Y:S01]  /*0180*/  @!P0 STG.E.64 desc[UR6][R2.64], RZ ;  /* 0x000000ff02008986 */ /* 0x0001e2000c101b06 */
[----:B------:R-:W-:Y:S05]  /*0190*/  @!P0 EXIT ;  /* 0x000000000000894d */ /* 0x000fea0003800000 */
[----:B------:R-:W1:Y:S01]  /*01a0*/  LDC R9, c[0x0][0x384] ;  /* 0x0000e100ff097b82 */ /* 0x000e620000000800 */
[----:B------:R-:W-:-:S04]  /*01b0*/  ISETP.NE.AND P0, PT, RZ, UR4, PT ;  /* 0x00000004ff007c0c */ /* 0x000fc8000bf05270 */
[----:B-1----:R-:W-:-:S13]  /*01c0*/  ISETP.LT.OR P0, PT, R9, 0x1, !P0 ;  /* 0x000000010900780c */ /* 0x002fda0004701670 */
[----:B------:R-:W-:Y:S05]  /*01d0*/  @P0 EXIT ;  /* 0x000000000000094d */ /* 0x000fea0003800000 */
[C---:B------:R-:W-:Y:S01]  /*01e0*/  VIADD R0, R9.reuse, 0xffffffff ;  /* 0xffffffff09007836 */ /* 0x040fe20000000000 */
[----:B------:R-:W-:Y:S01]  /*01f0*/  LOP3.LUT R4, R9, 0x7, RZ, 0xc0, !PT ;  /* 0x0000000709047812 */ /* 0x000fe200078ec0ff */
[----:B------:R-:W-:Y:S02]  /*0200*/  IMAD R8, R8, R9, RZ ;  /* 0x0000000908087224 */ /* 0x000fe400078e02ff */
[----:B------:R-:W-:Y:S01]  /*0210*/  IMAD.MOV.U32 R5, RZ, RZ, RZ ;  /* 0x000000ffff057224 */ /* 0x000fe200078e00ff */
[----:B------:R-:W-:Y:S02]  /*0220*/  ISETP.GE.U32.AND P0, PT, R0, 0x7, PT ;  /* 0x000000070000780c */ /* 0x000fe40003f06070 */
[----:B------:R-:W-:-:S11]  /*0230*/  ISETP.NE.AND P1, PT, R4, RZ, PT ;  /* 0x000000ff0400720c */ /* 0x000fd60003f25270 */
[----:B------:R-:W-:Y:S05]  /*0240*/  @!P0 BRA `(.L_x_5) ;  /* 0x0000000000548947 */ /* 0x000fea0003800000 */
[----:B------:R-:W1:Y:S01]  /*0250*/  LDCU.64 UR4, c[0x0][0x3b0] ;  /* 0x00007600ff0477ac */ /* 0x000e620008000a00 */
[----:B------:R-:W-:Y:S01]  /*0260*/  LOP3.LUT R5, R9, 0x7ffffff8, RZ, 0xc0, !PT ;  /* 0x7ffffff809057812 */ /* 0x000fe200078ec0ff */
[----:B------:R-:W-:-:S04]  /*0270*/  IMAD.MOV.U32 R7, RZ, RZ, R8 ;  /* 0x000000ffff077224 */ /* 0x000fc800078e0008 */
[----:B------:R-:W-:Y:S01]  /*0280*/  IMAD.MOV R0, RZ, RZ, -R5 ;  /* 0x000000ffff007224 */ /* 0x000fe200078e0a05 */
[----:B-1----:R-:W-:-:S04]  /*0290*/  UIADD3 UR4, UP0, UPT, UR4, 0x20, URZ ;  /* 0x0000002004047890 */ /* 0x002fc8000ff1e0ff */
[----:B------:R-:W-:-:S12]  /*02a0*/  UIADD3.X UR5, UPT, UPT, URZ, UR5, URZ, UP0, !UPT ;  /* 0x00000005ff057290 */ /* 0x000fd800087fe4ff */
.L_x_6:
[----:B01----:R-:W-:Y:S02]  /*02b0*/  IMAD.U32 R2, RZ, RZ, UR4 ;  /* 0x00000004ff027e24 */ /* 0x003fe4000f8e00ff */
[----:B------:R-:W-:Y:S02]  /*02c0*/  IMAD.U32 R3, RZ, RZ, UR5 ;  /* 0x00000005ff037e24 */ /* 0x000fe4000f8e00ff */
[----:B------:R-:W-:Y:S02]  /*02d0*/  VIADD R0, R0, 0x8 ;  /* 0x0000000800007836 */ /* 0x000fe40000000000 */
[C---:B------:R-:W-:Y:S01]  /*02e0*/  IMAD.WIDE R2, R7.reuse, 0x8, R2 ;  /* 0x0000000807027825 */ /* 0x040fe200078e0202 */
[----:B------:R-:W-:Y:S02]  /*02f0*/  IADD3 R7, PT, PT, R7, 0x8, RZ ;  /* 0x0000000807077810 */ /* 0x000fe40007ffe0ff */
[----:B------:R-:W-:Y:S02]  /*0300*/  ISETP.NE.AND P0, PT, R0, RZ, PT ;  /* 0x000000ff0000720c */ /* 0x000fe40003f05270 */
[----:B------:R1:W-:Y:S04]  /*0310*/  STG.E.64 desc[UR6][R2.64+-0x20], RZ ;  /* 0xffffe0ff02007986 */ /* 0x0003e8000c101b06 */
[----:B------:R1:W-:Y:S04]  /*0320*/  STG.E.64 desc[UR6][R2.64+-0x18], RZ ;  /* 0xffffe8ff02007986 */ /* 0x0003e8000c101b06 */
[----:B------:R1:W-:Y:S04]  /*0330*/  STG.E.64 desc[UR6][R2.64+-0x10], RZ ;  /* 0xfffff0ff02007986 */ /* 0x0003e8000c101b06 */
[----:B------:R1:W-:Y:S04]  /*0340*/  STG.E.64 desc[UR6][R2.64+-0x8], RZ ;  /* 0xfffff8ff02007986 */ /* 0x0003e8000c101b06 */
[----:B------:R1:W-:Y:S04]  /*0350*/  STG.E.64 desc[UR6][R2.64], RZ ;  /* 0x000000ff02007986 */ /* 0x0003e8000c101b06 */
[----:B------:R1:W-:Y:S04]  /*0360*/  STG.E.64 desc[UR6][R2.64+0x8], RZ ;  /* 0x000008ff02007986 */ /* 0x0003e8000c101b06 */
[----:B------:R1:W-:Y:S04]  /*0370*/  STG.E.64 desc[UR6][R2.64+0x10], RZ ;  /* 0x000010ff02007986 */ /* 0x0003e8000c101b06 */
[----:B------:R1:W-:Y:S01]  /*0380*/  STG.E.64 desc[UR6][R2.64+0x18], RZ ;  /* 0x000018ff02007986 */ /* 0x0003e2000c101b06 */
[----:B------:R-:W-:Y:S05]  /*0390*/  @P0 BRA `(.L_x_6) ;  /* 0xfffffffc00c40947 */ /* 0x000fea000383ffff */
.L_x_5:
[----:B------:R-:W-:Y:S05]  /*03a0*/  @!P1 EXIT ;  /* 0x000000000000994d */ /* 0x000fea0003800000 */
[----:B------:R-:W-:Y:S02]  /*03b0*/  ISETP.GE.U32.AND P0, PT, R4, 0x4, PT ;  /* 0x000000040400780c */ /* 0x000fe40003f06070 */
[----:B------:R-:W-:-:S04]  /*03c0*/  LOP3.LUT R0, R9, 0x3, RZ, 0xc0, !PT ;  /* 0x0000000309007812 */ /* 0x000fc800078ec0ff */
[----:B------:R-:W-:-:S07]  /*03d0*/  ISETP.NE.AND P1, PT, R0, RZ, PT ;  /* 0x000000ff0000720c */ /* 0x000fce0003f25270 */
[----:B------:R-:W-:Y:S06]  /*03e0*/  @!P0 BRA `(.L_x_7) ;  /* 0x0000000000208947 */ /* 0x000fec0003800000 */
[----:B01----:R-:W0:Y:S01]  /*03f0*/  LDC.64 R2, c[0x0][0x3b0] ;  /* 0x0000ec00ff027b82 */ /* 0x003e220000000a00 */
[----:B------:R-:W-:Y:S02]  /*0400*/  IMAD.IADD R7, R8, 0x1, R5 ;  /* 0x0000000108077824 */ /* 0x000fe400078e0205 */
[----:B------:R-:W-:Y:S02]  /*0410*/  VIADD R5, R5, 0x4 ;  /* 0x0000000405057836 */ /* 0x000fe40000000000 */
[----:B0-----:R-:W-:-:S05]  /*0420*/  IMAD.WIDE R2, R7, 0x8, R2 ;  /* 0x0000000807027825 */ /* 0x001fca00078e0202 */
[----:B------:R2:W-:Y:S04]  /*0430*/  STG.E.64 desc[UR6][R2.64], RZ ;  /* 0x000000ff02007986 */ /* 0x0005e8000c101b06 */
[----:B------:R2:W-:Y:S04]  /*0440*/  STG.E.64 desc[UR6][R2.64+0x8], RZ ;  /* 0x000008ff02007986 */ /* 0x0005e8000c101b06 */
[----:B------:R2:W-:Y:S04]  /*0450*/  STG.E.64 desc[UR6][R2.64+0x10], RZ ;  /* 0x000010ff02007986 */ /* 0x0005e8000c101b06 */
[----:B------:R2:W-:Y:S02]  /*0460*/  STG.E.64 desc[UR6][R2.64+0x18], RZ ;  /* 0x000018ff02007986 */ /* 0x0005e4000c101b06 */
.L_x_7:
[----:B------:R-:W-:Y:S05]  /*0470*/  @!P1 EXIT ;  /* 0x000000000000994d */ /* 0x000fea0003800000 */
[----:B------:R-:W-:Y:S02]  /*0480*/  ISETP.NE.AND P0, PT, R0, 0x1, PT ;  /* 0x000000010000780c */ /* 0x000fe40003f05270 */
[----:B------:R-:W-:-:S04]  /*0490*/  LOP3.LUT R0, R9, 0x1, RZ, 0xc0, !PT ;  /* 0x0000000109007812 */ /* 0x000fc800078ec0ff */
[----:B------:R-:W-:-:S07]  /*04a0*/  ISETP.NE.U32.AND P1, PT, R0, 0x1, PT ;  /* 0x000000010000780c */ /* 0x000fce0003f25070 */
[----:B012---:R-:W0:Y:S01]  /*04b0*/  @P0 LDC.64 R2, c[0x0][0x3b0] ;  /* 0x0000ec00ff020b82 */ /* 0x007e220000000a00 */
[----:B------:R-:W-:-:S04]  /*04c0*/  @P0 IMAD.IADD R7, R8, 0x1, R5 ;  /* 0x0000000108070824 */ /* 0x000fc800078e0205 */
[----:B0-----:R-:W-:-:S05]  /*04d0*/  @P0 IMAD.WIDE R2, R7, 0x8, R2 ;  /* 0x0000000807020825 */ /* 0x001fca00078e0202 */
[----:B------:R0:W-:Y:S04]  /*04e0*/  @P0 STG.E.64 desc[UR6][R2.64], RZ ;  /* 0x000000ff02000986 */ /* 0x0001e8000c101b06 */
[----:B------:R0:W-:Y:S01]  /*04f0*/  @P0 STG.E.64 desc[UR6][R2.64+0x8], RZ ;  /* 0x000008ff02000986 */ /* 0x0001e2000c101b06 */
[----:B------:R-:W-:Y:S05]  /*0500*/  @P1 EXIT ;  /* 0x000000000000194d */ /* 0x000fea0003800000 */
[----:B0-----:R-:W0:Y:S01]  /*0510*/  LDC.64 R2, c[0x0][0x3b0] ;  /* 0x0000ec00ff027b82 */ /* 0x001e220000000a00 */
[----:B------:R-:W-:-:S04]  /*0520*/  @P0 VIADD R5, R5, 0x2 ;  /* 0x0000000205050836 */ /* 0x000fc80000000000 */
[----:B------:R-:W-:-:S04]  /*0530*/  IMAD.IADD R5, R8, 0x1, R5 ;  /* 0x0000000108057824 */ /* 0x000fc800078e0205 */
[----:B0-----:R-:W-:-:S05]  /*0540*/  IMAD.WIDE R2, R5, 0x8, R2 ;  /* 0x0000000805027825 */ /* 0x001fca00078e0202 */
[----:B------:R-:W-:Y:S01]  /*0550*/  STG.E.64 desc[UR6][R2.64], RZ ;  /* 0x000000ff02007986 */ /* 0x000fe2000c101b06 */
[----:B------:R-:W-:Y:S05]  /*0560*/  EXIT ;  /* 0x000000000000794d */ /* 0x000fea0003800000 */
.L_x_4:
[----:B------:R-:W-:Y:S01]  /*0570*/  DADD R4, -RZ, |R24| ;  /* 0x00000000ff047229 */ /* 0x000fe20000000518 */
[----:B------:R-:W-:Y:S01]  /*0580*/  BSSY.RECONVERGENT B0, `(.L_x_8) ;  /* 0x0000004000007945 */ /* 0x000fe20003800200 */
[----:B------:R-:W-:-:S08]  /*0590*/  MOV R0, 0x5c0 ;  /* 0x000005c000007802 */ /* 0x000fd00000000f00 */
[----:B------:R-:W-:-:S07]  /*05a0*/  IMAD.MOV.U32 R6, RZ, RZ, R4 ;  /* 0x000000ffff067224 */ /* 0x000fce00078e0004 */
[----:B------:R-:W-:Y:S05]  /*05b0*/  CALL.REL.NOINC `($_Z16lda_fused_kerneliibPKdS0_S0_PdS1_$__internal_accurate_pow) ;  /* 0x0000004000b07944 */ /* 0x000fea0003c00000 */
[----:B------:R-:W-:Y:S05]  /*05c0*/  BSYNC.RECONVERGENT B0 ;  /* 0x0000000000007941 */ /* 0x000fea0003800200 */
.L_x_8:
[----:B------:R-:W-:Y:S01]  /*05d0*/  IMAD.MOV.U32 R6, RZ, RZ, 0x55555555 ;  /* 0x55555555ff067424 */ /* 0x000fe200078e00ff */
[----:B------:R-:W-:Y:S01]  /*05e0*/  MOV R7, 0x3fd55555 ;  /* 0x3fd5555500077802 */ /* 0x000fe20000000f00 */
[----:B------:R-:W-:Y:S01]  /*05f0*/  BSSY.RECONVERGENT B0, `(.L_x_9) ;  /* 0x000000e000007945 */ /* 0x000fe20003800200 */
[----:B------:R-:W-:-:S04]  /*0600*/  ISETP.GE.AND P0, PT, R25, RZ, PT ;  /* 0x000000ff1900720c */ /* 0x000fc80003f06270 */
[----:B------:R-:W-:Y:S01]  /*0610*/  DADD R2, R24, R6 ;  /* 0x0000000018027229 */ /* 0x000fe20000000006 */
[----:B------:R-:W-:Y:S02]  /*0620*/  FSEL R4, R9, RZ, P0 ;  /* 0x000000ff09047208 */ /* 0x000fe40000000000 */
[----:B------:R-:W-:-:S07]  /*0630*/  FSEL R5, R10, -QNAN , P0 ;  /* 0xfff800000a057808 */ /* 0x000fce0000000000 */
[----:B------:R-:W-:-:S04]  /*0640*/  LOP3.LUT R2, R3, 0x7ff00000, RZ, 0xc0, !PT ;  /* 0x7ff0000003027812 */ /* 0x000fc800078ec0ff */
[----:B------:R-:W-:-:S13]  /*0650*/  ISETP.NE.AND P1, PT, R2, 0x7ff00000, PT ;  /* 0x7ff000000200780c */ /* 0x000fda0003f25270 */
[----:B------:R-:W-:Y:S05]  /*0660*/  @P1 BRA `(.L_x_10) ;  /* 0x0000000000181947 */ /* 0x000fea0003800000 */
[----:B------:R-:W-:-:S14]  /*0670*/  DSETP.NAN.AND P0, PT, R24, R24, PT ;  /* 0x000000181800722a */ /* 0x000fdc0003f08000 */
[----:B------:R-:W-:Y:S01]  /*0680*/  @P0 DADD R4, R24, R6 ;  /* 0x0000000018040229 */ /* 0x000fe20000000006 */
[----:B------:R-:W-:Y:S10]  /*0690*/  @P0 BRA `(.L_x_10) ;  /* 0x00000000000c0947 */ /* 0x000ff40003800000 */
[----:B------:R-:W-:-:S14]  /*06a0*/  DSETP.NEU.AND P0, PT, R24, +INF , PT ;  /* 0x7ff000001800742a */ /* 0x000fdc0003f0d000 */
[----:B------:R-:W-:Y:S02]  /*06b0*/  @!P0 IMAD.MOV.U32 R4, RZ, RZ, 0x0 ;  /* 0x00000000ff048424 */ /* 0x000fe400078e00ff */
[----:B------:R-:W-:-:S07]  /*06c0*/  @!P0 IMAD.MOV.U32 R5, RZ, RZ, 0x7ff00000 ;  /* 0x7ff00000ff058424 */ /* 0x000fce00078e00ff */
.L_x_10:
[----:B------:R-:W-:Y:S05]  /*06d0*/  BSYNC.RECONVERGENT B0 ;  /* 0x0000000000007941 */ /* 0x000fea0003800200 */
.L_x_9:
[----:B------:R-:W-:Y:S01]  /*06e0*/  UMOV UR4, 0x54442d18 ;  /* 0x54442d1800047882 */ /* 0x000fe20000000000 */
[----:B------:R-:W-:Y:S01]  /*06f0*/  UMOV UR5, 0x402921fb ;  /* 0x402921fb00057882 */ /* 0x000fe20000000000 */
[----:B------:R-:W-:Y:S01]  /*0700*/  IMAD.MOV.U32 R2, RZ, RZ, 0x1 ;  /* 0x00000001ff027424 */ /* 0x000fe200078e00ff */
[C---:B------:R-:W-:Y:S01]  /*0710*/  DMUL R30, R24.reuse, UR4 ;  /* 0x00000004181e7c28 */ /* 0x040fe20008000000 */
[----:B------:R-:W-:Y:S01]  /*0720*/  UMOV UR4, 0xfe791dd3 ;  /* 0xfe791dd300047882 */ /* 0x000fe20000000000 */
[----:B------:R-:W-:Y:S01]  /*0730*/  UMOV UR5, 0x3fe7a245 ;  /* 0x3fe7a24500057882 */ /* 0x000fe20000000000 */
[----:B------:R-:W-:Y:S01]  /*0740*/  DSETP.NEU.AND P0, PT, R24, 1, PT ;  /* 0x3ff000001800742a */ /* 0x000fe20003f0d000 */
[----:B------:R-:W-:Y:S01]  /*0750*/  BSSY.RECONVERGENT B0, `(.L_x_11) ;  /* 0x0000016000007945 */ /* 0x000fe20003800200 */
[----:B------:R-:W-:Y:S01]  /*0760*/  DMUL R4, R4, -UR4 ;  /* 0x8000000404047c28 */ /* 0x000fe20008000000 */
[----:B------:R-:W0:Y:S09]  /*0770*/  MUFU.RCP64H R3, R31 ;  /* 0x0000001f00037308 */ /* 0x000e320000001800 */
[----:B------:R-:W-:-:S02]  /*0780*/  FSEL R22, R4, -8.27831567869419832142e+37, P0 ;  /* 0xfe791dd304167808 */ /* 0x000fc40000000000 */
[----:B------:R-:W-:Y:S01]  /*0790*/  FSEL R23, R5, -1.8096395730972290039, P0 ;  /* 0xbfe7a24505177808 */ /* 0x000fe20000000000 */
[----:B0-----:R-:W-:-:S08]  /*07a0*/  DFMA R6, -R30, R2, 1 ;  /* 0x3ff000001e06742b */ /* 0x001fd00000000102 */
[----:B------:R-:W-:-:S08]  /*07b0*/  DFMA R6, R6, R6, R6 ;  /* 0x000000060606722b */ /* 0x000fd00000000006 */
[----:B------:R-:W-:-:S08]  /*07c0*/  DFMA R6, R2, R6, R2 ;  /* 0x000000060206722b */ /* 0x000fd00000000002 */
[----:B------:R-:W-:-:S08]  /*07d0*/  DFMA R2, -R30, R6, 1 ;  /* 0x3ff000001e02742b */ /* 0x000fd00000000106 */
[----:B------:R-:W-:-:S08]  /*07e0*/  DFMA R2, R6, R2, R6 ;  /* 0x000000020602722b */ /* 0x000fd00000000006 */
[----:B------:R-:W-:-:S08]  /*07f0*/  DMUL R6, R2, 3 ;  /* 0x4008000002067828 */ /* 0x000fd00000000000 */
[----:B------:R-:W-:-:S08]  /*0800*/  DFMA R10, -R30, R6, 3 ;  /* 0x400800001e0a742b */ /* 0x000fd00000000106 */
[----:B------:R-:W-:-:S10]  /*0810*/  DFMA R2, R2, R10, R6 ;  /* 0x0000000a0202722b */ /* 0x000fd40000000006 */
[----:B------:R-:W-:-:S05]  /*0820*/  FFMA R0, RZ, R31, R3 ;  /* 0x0000001fff007223 */ /* 0x000fca0000000003 */
[----:B------:R-:W-:-:S13]  /*0830*/  FSETP.GT.AND P1, PT, |R0|, 1.469367938527859385e-39, PT ;  /* 0x001000000000780b */ /* 0x000fda0003f24200 */
[----:B------:R-:W-:Y:S05]  /*0840*/  @P1 BRA `(.L_x_12) ;  /* 0x0000000000181947 */ /* 0x000fea0003800000 */
[----:B------:R-:W-:Y:S01]  /*0850*/  IMAD.MOV.U32 R32, RZ, RZ, RZ ;  /* 0x000000ffff207224 */ /* 0x000fe200078e00ff */
[----:B------:R-:W-:Y:S01]  /*0860*/  MOV R0, 0x890 ;  /* 0x0000089000007802 */ /* 0x000fe20000000f00 */
[----:B------:R-:W-:-:S07]  /*0870*/  IMAD.MOV.U32 R33, RZ, RZ, 0x40080000 ;  /* 0x40080000ff217424 */ /* 0x000fce00078e00ff */
[----:B------:R-:W-:Y:S05]  /*0880*/  CALL.REL.NOINC `($__internal_0_$__cuda_sm20_div_rn_f64_full) ;  /* 0x0000003400d87944 */ /* 0x000fea0003c00000 */
[----:B------:R-:W-:Y:S02]  /*0890*/  IMAD.MOV.U32 R2, RZ, RZ, R12 ;  /* 0x000000ffff027224 */ /* 0x000fe400078e000c */
[----:B------:R-:W-:-:S07]  /*08a0*/  IMAD.MOV.U32 R3, RZ, RZ, R13 ;  /* 0x000000ffff037224 */ /* 0x000fce00078e000d */
.L_x_12:
[----:B------:R-:W-:Y:S05]  /*08b0*/  BSYNC.RECONVERGENT B0 ;  /* 0x0000000000007941 */ /* 0x000fea0003800200 */
.L_x_11:
[----:B------:R-:W-:Y:S01]  /*08c0*/  DSETP.NEU.AND P0, PT, R2, RZ, PT ;  /* 0x000000ff0200722a */ /* 0x000fe20003f0d000 */
[----:B------:R-:W-:-:S13]  /*08d0*/  BSSY.RECONVERGENT B0, `(.L_x_13) ;  /* 0x000000a000007945 */ /* 0x000fda0003800200 */
[----:B------:R-:W-:Y:S01]  /*08e0*/  @!P0 CS2R R4, SRZ ;  /* 0x0000000000048805 */ /* 0x000fe2000001ff00 */
[----:B------:R-:W-:Y:S06]  /*08f0*/  @!P0 BRA `(.L_x_14) ;  /* 0x00000000001c8947 */ /* 0x000fec0003800000 */
[----:B------:R-:W-:Y:S01]  /*0900*/  DADD R4, -RZ, |R2| ;  /* 0x00000000ff047229 */ /* 0x000fe20000000502 */
[----:B------:R-:W-:-:S09]  /*0910*/  MOV R0, 0x940 ;  /* 0x0000094000007802 */ /* 0x000fd20000000f00 */
[----:B------:R-:W-:-:S07]  /*0920*/  MOV R6, R4 ;  /* 0x0000000400067202 */ /* 0x000fce0000000f00 */
[----:B------:R-:W-:Y:S05]  /*0930*/  CALL.REL.NOINC `($_Z16lda_fused_kerneliibPKdS0_S0_PdS1_$__internal_accurate_pow) ;  /* 0x0000003c00d07944 */ /* 0x000fea0003c00000 */
[----:B------:R-:W-:-:S04]  /*0940*/  ISETP.GE.AND P0, PT, R3, RZ, PT ;  /* 0x000000ff0300720c */ /* 0x000fc80003f06270 */
[----:B------:R-:W-:Y:S02]  /*0950*/  FSEL R4, R9, RZ, P0 ;  /* 0x000000ff09047208 */ /* 0x000fe40000000000 */
[----:B------:R-:W-:-:S07]  /*0960*/  FSEL R5, R10, -QNAN , P0 ;  /* 0xfff800000a057808 */ /* 0x000fce0000000000 */
.L_x_14:
[----:B------:R-:W-:Y:S05]  /*0970*/  BSYNC.RECONVERGENT B0 ;  /* 0x0000000000007941 */ /* 0x000fea0003800200 */
.L_x_13:
[----:B------:R-:W-:Y:S01]  /*0980*/  IMAD.MOV.U32 R10, RZ, RZ, 0x55555555 ;  /* 0x55555555ff0a7424 */ /* 0x000fe200078e00ff */
[----:B------:R-:W-:Y:S01]  /*0990*/  BSSY.RECONVERGENT B0, `(.L_x_15) ;  /* 0x000000d000007945 */ /* 0x000fe20003800200 */
[----:B------:R-:W-:Y:S01]  /*09a0*/  IMAD.MOV.U32 R11, RZ, RZ, 0x3fd55555 ;  /* 0x3fd55555ff0b7424 */ /* 0x000fe200078e00ff */
[----:B------:R-:W-:-:S05]  /*09b0*/  DSETP.NEU.AND P1, PT, R2, 1, PT ;  /* 0x3ff000000200742a */ /* 0x000fca0003f2d000 */
[----:B------:R-:W-:-:S10]  /*09c0*/  DADD R6, R2, R10 ;  /* 0x0000000002067229 */ /* 0x000fd4000000000a */
[----:B------:R-:W-:-:S04]  /*09d0*/  LOP3.LUT R6, R7, 0x7ff00000, RZ, 0xc0, !PT ;  /* 0x7ff0000007067812 */ /* 0x000fc800078ec0ff */
[----:B------:R-:W-:-:S13]  /*09e0*/  ISETP.NE.AND P0, PT, R6, 0x7ff00000, PT ;  /* 0x7ff000000600780c */ /* 0x000fda0003f05270 */
[----:B------:R-:W-:Y:S05]  /*09f0*/  @P0 BRA `(.L_x_16) ;  /* 0x0000000000180947 */ /* 0x000fea0003800000 */
[----:B------:R-:W-:-:S14]  /*0a00*/  DSETP.NAN.AND P0, PT, R2, R2, PT ;  /* 0x000000020200722a */ /* 0x000fdc0003f08000 */
[----:B------:R-:W-:Y:S01]  /*0a10*/  @P0 DADD R4, R2, R10 ;  /* 0x0000000002040229 */ /* 0x000fe2000000000a */
[----:B------:R-:W-:Y:S10]  /*0a20*/  @P0 BRA `(.L_x_16) ;  /* 0x00000000000c0947 */ /* 0x000ff40003800000 */
[----:B------:R-:W-:-:S14]  /*0a30*/  DSETP.NEU.AND P0, PT, |R2|, +INF , PT ;  /* 0x7ff000000200742a */ /* 0x000fdc0003f0d200 */
[----:B------:R-:W-:Y:S02]  /*0a40*/  @!P0 IMAD.MOV.U32 R4, RZ, RZ, 0x0 ;  /* 0x00000000ff048424 */ /* 0x000fe400078e00ff */
[----:B------:R-:W-:-:S07]  /*0a50*/  @!P0 IMAD.MOV.U32 R5, RZ, RZ, 0x7ff00000 ;  /* 0x7ff00000ff058424 */ /* 0x000fce00078e00ff */
.L_x_16:
[----:B------:R-:W-:Y:S05]  /*0a60*/  BSYNC.RECONVERGENT B0 ;  /* 0x0000000000007941 */ /* 0x000fea0003800200 */
.L_x_15:
[----:B------:R-:W-:Y:S01]  /*0a70*/  FSEL R21, R5, 1.875, P1 ;  /* 0x3ff0000005157808 */ /* 0x000fe20000800000 */
[----:B------:R-:W-:Y:S01]  /*0a80*/  IMAD.MOV.U32 R5, RZ, RZ, 0x3fd80000 ;  /* 0x3fd80000ff057424 */ /* 0x000fe200078e00ff */
[----:B------:R-:W-:Y:S01]  /*0a90*/  FSEL R20, R4, RZ, P1 ;  /* 0x000000ff04147208 */ /* 0x000fe20000800000 */
[----:B------:R-:W-:Y:S01]  /*0aa0*/  IMAD.MOV.U32 R4, RZ, RZ, 0x0 ;  /* 0x00000000ff047424 */ /* 0x000fe200078e00ff */
[----:B------:R-:W0:Y:S01]  /*0ab0*/  MUFU.RSQ64H R3, R21 ;  /* 0x0000001500037308 */ /* 0x000e220000001c00 */
[----:B------:R-:W-:Y:S01]  /*0ac0*/  VIADD R2, R21, 0xfcb00000 ;  /* 0xfcb0000015027836 */ /* 0x000fe20000000000 */
[----:B------:R-:W-:Y:S04]  /*0ad0*/  BSSY.RECONVERGENT B0, `(.L_x_17) ;  /* 0x0000014000007945 */ /* 0x000fe80003800200 */
[----:B------:R-:W-:Y:S01]  /*0ae0*/  ISETP.GE.U32.AND P0, PT, R2, 0x7ca00000, PT ;  /* 0x7ca000000200780c */ /* 0x000fe20003f06070 */
[----:B0-----:R-:W-:-:S08]  /*0af0*/  DMUL R6, R2, R2 ;  /* 0x0000000202067228 */ /* 0x001fd00000000000 */
[----:B------:R-:W-:-:S08]  /*0b00*/  DFMA R6, -R6, R20, 1 ;  /* 0x3ff000000606742b */ /* 0x000fd00000000114 */
[----:B------:R-:W-:Y:S02]  /*0b10*/  DFMA R4, R6, R4, 0.5 ;  /* 0x3fe000000604742b */ /* 0x000fe40000000004 */
[----:B------:R-:W-:-:S08]  /*0b20*/  DMUL R6, R2, R6 ;  /* 0x0000000602067228 */ /* 0x000fd00000000000 */
[----:B------:R-:W-:-:S08]  /*0b30*/  DFMA R6, R4, R6, R2 ;  /* 0x000000060406722b */ /* 0x000fd00000000002 */
[----:B------:R-:W-:Y:S02]  /*0b40*/  DMUL R10, R6, R20 ;  /* 0x00000014060a7228 */ /* 0x000fe40000000000 */
[----:B------:R-:W-:Y:S01]  /*0b50*/  IADD3 R5, PT, PT, R7, -0x100000, RZ ;  /* 0xfff0000007057810 */ /* 0x000fe20007ffe0ff */
[----:B------:R-:W-:-:S05]  /*0b60*/  IMAD.MOV.U32 R4, RZ, RZ, R6 ;  /* 0x000000ffff047224 */ /* 0x000fca00078e0006 */
[----:B------:R-:W-:-:S08]  /*0b70*/  DFMA R12, R10, -R10, R20 ;  /* 0x8000000a0a0c722b */ /* 0x000fd00000000014 */
[----:B------:R-:W-:Y:S01]  /*0b80*/  DFMA R40, R12, R4, R10 ;  /* 0x000000040c28722b */ /* 0x000fe2000000000a */
[----:B------:R-:W-:Y:S10]  /*0b90*/  @!P0 BRA `(.L_x_18) ;  /* 0x00000000001c8947 */ /* 0x000ff40003800000 */
[----:B------:R-:W-:Y:S01]  /*0ba0*/  IMAD.MOV.U32 R7, RZ, RZ, R5 ;  /* 0x000000ffff077224 */ /* 0x000fe200078e0005 */
[----:B------:R-:W-:Y:S01]  /*0bb0*/  MOV R0, 0xbf0 ;  /* 0x00000bf000007802 */ /* 0x000fe20000000f00 */
[----:B------:R-:W-:Y:S02]  /*0bc0*/  IMAD.MOV.U32 R4, RZ, RZ, R20 ;  /* 0x000000ffff047224 */ /* 0x000fe400078e0014 */
[----:B------:R-:W-:-:S07]  /*0bd0*/  IMAD.MOV.U32 R5, RZ, RZ, R21 ;  /* 0x000000ffff057224 */ /* 0x000fce00078e0015 */
[----:B------:R-:W-:Y:S05]  /*0be0*/  CALL.REL.NOINC `($__internal_1_$__cuda_sm20_dsqrt_rn_f64_mediumpath_v1) ;  /* 0x0000003800747944 */ /* 0x000fea0003c00000 */
[----:B------:R-:W-:Y:S02]  /*0bf0*/  IMAD.MOV.U32 R40, RZ, RZ, R42 ;  /* 0x000000ffff287224 */ /* 0x000fe400078e002a */
[----:B------:R-:W-:-:S07]  /*0c00*/  IMAD.MOV.U32 R41, RZ, RZ, R43 ;  /* 0x000000ffff297224 */ /* 0x000fce00078e002b */
.L_x_18:
[----:B------:R-:W-:Y:S05]  /*0c10*/  BSYNC.RECONVERGENT B0 ;  /* 0x0000000000007941 */ /* 0x000fea0003800200 */
.L_x_17:
[----:B------:R-:W0:Y:S01]  /*0c20*/  LDC.64 R18, c[0x3][0x8] ;  /* 0x00c00200ff127b82 */ /* 0x000e220000000a00 */
[----:B------:R-:W-:Y:S01]  /*0c30*/  MOV R10, 0x0 ;  /* 0x00000000000a7802 */ /* 0x000fe20000000f00 */
[----:B------:R-:W-:Y:S01]  /*0c40*/  IMAD.MOV.U32 R11, RZ, RZ, 0x3fd80000 ;  /* 0x3fd80000ff0b7424 */ /* 0x000fe200078e00ff */
[----:B------:R-:W-:-:S05]  /*0c50*/  DMUL R32, R40, R40 ;  /* 0x0000002828207228 */ /* 0x000fca0000000000 */
[----:B------:R-:W1:Y:S01]  /*0c60*/  LDC.64 R16, c[0x3][0x10] ;  /* 0x00c00400ff107b82 */ /* 0x000e620000000a00 */
[-C--:B0-----:R-:W-:Y:S02]  /*0c70*/  DMUL R2, R18, R18.reuse ;  /* 0x0000001212027228 */ /* 0x081fe40000000000 */
[----:B------:R-:W-:-:S06]  /*0c80*/  DFMA R18, R40, R18, R32 ;  /* 0x000000122812722b */ /* 0x000fcc0000000020 */
[----:B-1----:R-:W-:Y:S02]  /*0c90*/  DFMA R4, R16, 4, -R2 ;  /* 0x401000001004782b */ /* 0x002fe40000000802 */
[----:B------:R-:W-:-:S04]  /*0ca0*/  DADD R18, R18, R16 ;  /* 0x0000000012127229 */ /* 0x000fc80000000010 */
[----:B------:R-:W0:Y:S04]  /*0cb0*/  MUFU.RSQ64H R3, R5 ;  /* 0x0000000500037308 */ /* 0x000e280000001c00 */
[----:B------:R-:W-:-:S05]  /*0cc0*/  VIADD R2, R5, 0xfcb00000 ;  /* 0xfcb0000005027836 */ /* 0x000fca0000000000 */
[----:B------:R-:W-:Y:S01]  /*0cd0*/  ISETP.GE.U32.AND P0, PT, R2, 0x7ca00000, PT ;  /* 0x7ca000000200780c */ /* 0x000fe20003f06070 */
[----:B0-----:R-:W-:-:S08]  /*0ce0*/  DMUL R6, R2, R2 ;  /* 0x0000000202067228 */ /* 0x001fd00000000000 */
[----:B------:R-:W-:-:S08]  /*0cf0*/  DFMA R6, R4, -R6, 1 ;  /* 0x3ff000000406742b */ /* 0x000fd00000000806 */
[----:B------:R-:W-:Y:S02]  /*0d00*/  DFMA R10, R6, R10, 0.5 ;  /* 0x3fe00000060a742b */ /* 0x000fe4000000000a */
[----:B------:R-:W-:-:S08]  /*0d10*/  DMUL R6, R2, R6 ;  /* 0x0000000602067228 */ /* 0x000fd00000000000 */
[----:B------:R-:W-:-:S08]  /*0d20*/  DFMA R6, R10, R6, R2 ;  /* 0x000000060a06722b */ /* 0x000fd00000000002 */
[----:B------:R-:W-:Y:S02]  /*0d30*/  DMUL R10, R4, R6 ;  /* 0x00000006040a7228 */ /* 0x000fe40000000000 */
[----:B------:R-:W-:Y:S02]  /*0d40*/  VIADD R15, R7, 0xfff00000 ;  /* 0xfff00000070f7836 */ /* 0x000fe40000000000 */
[----:B------:R-:W-:-:S04]  /*0d50*/  IMAD.MOV.U32 R14, RZ, RZ, R6 ;  /* 0x000000ffff0e7224 */ /* 0x000fc800078e0006 */
[----:B------:R-:W-:-:S08]  /*0d60*/  DFMA R12, R10, -R10, R4 ;  /* 0x8000000a0a0c722b */ /* 0x000fd00000000004 */
[----:B------:R-:W-:Y:S01]  /*0d70*/  DFMA R42, R12, R14, R10 ;  /* 0x0000000e0c2a722b */ /* 0x000fe2000000000a */
[----:B------:R-:W-:Y:S10]  /*0d80*/  @!P0 BRA `(.L_x_19) ;  /* 0x00000000000c8947 */ /* 0x000ff40003800000 */
[----:B------:R-:W-:Y:S01]  /*0d90*/  IMAD.MOV.U32 R7, RZ, RZ, R15 ;  /* 0x000000ffff077224 */ /* 0x000fe200078e000f */
[----:B------:R-:W-:-:S07]  /*0da0*/  MOV R0, 0xdc0 ;  /* 0x00000dc000007802 */ /* 0x000fce0000000f00 */
[----:B------:R-:W-:Y:S05]  /*0db0*/  CALL.REL.NOINC `($__internal_1_$__cuda_sm20_dsqrt_rn_f64_mediumpath_v1) ;  /* 0x0000003800007944 */ /* 0x000fea0003c00000 */
.L_x_19:
[----:B------:R-:W0:Y:S01]  /*0dc0*/  MUFU.RCP64H R3, R19 ;  /* 0x0000001300037308 */ /* 0x000e220000001800 */
[----:B------:R-:W-:Y:S01]  /*0dd0*/  IMAD.MOV.U32 R2, RZ, RZ, 0x1 ;  /* 0x00000001ff027424 */ /* 0x000fe200078e00ff */
[----:B------:R-:W-:Y:S01]  /*0de0*/  FSETP.GEU.AND P1, PT, |R33|, 6.5827683646048100446e-37, PT ;  /* 0x036000002100780b */ /* 0x000fe20003f2e200 */
[----:B------:R-:W-:Y:S04]  /*0df0*/  BSSY.RECONVERGENT B0, `(.L_x_20) ;  /* 0x0000012000007945 */ /* 0x000fe80003800200 */
[----:B0-----:R-:W-:-:S08]  /*0e00*/  DFMA R4, -R18, R2, 1 ;  /* 0x3ff000001204742b */ /* 0x001fd00000000102 */
[----:B------:R-:W-:-:S08]  /*0e10*/  DFMA R4, R4, R4, R4 ;  /* 0x000000040404722b */ /* 0x000fd00000000004 */
[----:B------:R-:W-:-:S08]  /*0e20*/  DFMA R4, R2, R4, R2 ;  /* 0x000000040204722b */ /* 0x000fd00000000002 */
[----:B------:R-:W-:-:S08]  /*0e30*/  DFMA R2, -R18, R4, 1 ;  /* 0x3ff000001202742b */ /* 0x000fd00000000104 */
[----:B------:R-:W-:-:S08]  /*0e40*/  DFMA R2, R4, R2, R4 ;  /* 0x000000020402722b */ /* 0x000fd00000000004 */
[----:B------:R-:W-:-:S08]  /*0e50*/  DMUL R4, R32, R2 ;  /* 0x0000000220047228 */ /* 0x000fd00000000000 */
[----:B------:R-:W-:-:S08]  /*0e60*/  DFMA R6, -R18, R4, R32 ;  /* 0x000000041206722b */ /* 0x000fd00000000120 */
[----:B------:R-:W-:-:S10]  /*0e70*/  DFMA R2, R2, R6, R4 ;  /* 0x000000060202722b */ /* 0x000fd40000000004 */
[----:B------:R-:W-:-:S05]  /*0e80*/  FFMA R0, RZ, R19, R3 ;  /* 0x00000013ff007223 */ /* 0x000fca0000000003 */
[----:B------:R-:W-:-:S13]  /*0e90*/  FSETP.GT.AND P0, PT, |R0|, 1.469367938527859385e-39, PT ;  /* 0x001000000000780b */ /* 0x000fda0003f04200 */
[----:B------:R-:W-:Y:S05]  /*0ea0*/  @P0 BRA P1, `(.L_x_21) ;  /* 0x0000000000180947 */ /* 0x000fea0000800000 */
[----:B------:R-:W-:Y:S01]  /*0eb0*/  IMAD.MOV.U32 R30, RZ, RZ, R18 ;  /* 0x000000ffff1e7224 */ /* 0x000fe200078e0012 */
[----:B------:R-:W-:Y:S01]  /*0ec0*/  MOV R0, 0xef0 ;  /* 0x00000ef000007802 */ /* 0x000fe20000000f00 */
[----:B------:R-:W-:-:S07]  /*0ed0*/  IMAD.MOV.U32 R31, RZ, RZ, R19 ;  /* 0x000000ffff1f7224 */ /* 0x000fce00078e0013 */
[----:B------:R-:W-:Y:S05]  /*0ee0*/  CALL.REL.NOINC `($__internal_0_$__cuda_sm20_div_rn_f64_full) ;  /* 0x0000003000407944 */ /* 0x000fea0003c00000 */
[----:B------:R-:W-:Y:S01]  /*0ef0*/  MOV R2, R12 ;  /* 0x0000000c00027202 */ /* 0x000fe20000000f00 */
[----:B------:R-:W-:-:S07]  /*0f00*/  IMAD.MOV.U32 R3, RZ, RZ, R13 ;  /* 0x000000ffff037224 */ /* 0x000fce00078e000d */
.L_x_21:
[----:B------:R-:W-:Y:S05]  /*0f10*/  BSYNC.RECONVERGENT B0 ;  /* 0x0000000000007941 */ /* 0x000fea0003800200 */
.L_x_20:
[----:B------:R-:W-:Y:S01]  /*0f20*/  ISETP.GT.AND P0, PT, R3, 0xfffff, PT ;  /* 0x000fffff0300780c */ /* 0x000fe20003f04270 */
[----:B------:R-:W-:Y:S01]  /*0f30*/  IMAD.MOV.U32 R4, RZ, RZ, R2 ;  /* 0x000000ffff047224 */ /* 0x000fe200078e0002 */
[----:B------:R-:W-:Y:S01]  /*0f40*/  BSSY.RECONVERGENT B0, `(.L_x_22) ;  /* 0x0000052000007945 */ /* 0x000fe20003800200 */
[--C-:B------:R-:W-:Y:S01]  /*0f50*/  IMAD.MOV.U32 R5, RZ, RZ, R3.reuse ;  /* 0x000000ffff057224 */ /* 0x100fe200078e0003 */
[----:B------:R-:W-:Y:S01]  /*0f60*/  MOV R10, R2 ;  /* 0x00000002000a7202 */ /* 0x000fe20000000f00 */
[----:B------:R-:W-:Y:S02]  /*0f70*/  IMAD.MOV.U32 R0, RZ, RZ, R3 ;  /* 0x000000ffff007224 */ /* 0x000fe400078e0003 */
[----:B------:R-:W-:-:S06]  /*0f80*/  IMAD.MOV.U32 R9, RZ, RZ, -0x3ff ;  /* 0xfffffc01ff097424 */ /* 0x000fcc00078e00ff */
[----:B------:R-:W-:Y:S01]  /*0f90*/  @!P0 DMUL R4, R4, 1.80143985094819840000e+16 ;  /* 0x4350000004048828 */ /* 0x000fe20000000000 */
[----:B------:R-:W-:-:S09]  /*0fa0*/  @!P0 IMAD.MOV.U32 R9, RZ, RZ, -0x435 ;  /* 0xfffffbcbff098424 */ /* 0x000fd200078e00ff */
[----:B------:R-:W-:Y:S02]  /*0fb0*/  @!P0 IMAD.MOV.U32 R0, RZ, RZ, R5 ;  /* 0x000000ffff008224 */ /* 0x000fe400078e0005 */
[----:B------:R-:W-:Y:S02]  /*0fc0*/  @!P0 IMAD.MOV.U32 R10, RZ, RZ, R4 ;  /* 0x000000ffff0a8224 */ /* 0x000fe400078e0004 */
[----:B------:R-:W-:-:S05]  /*0fd0*/  VIADD R3, R0, 0xffffffff ;  /* 0xffffffff00037836 */ /* 0x000fca0000000000 */
[----:B------:R-:W-:-:S13]  /*0fe0*/  ISETP.GT.U32.AND P1, PT, R3, 0x7feffffe, PT ;  /* 0x7feffffe0300780c */ /* 0x000fda0003f24070 */
[----:B------:R-:W-:Y:S05]  /*0ff0*/  @P1 BRA `(.L_x_23) ;  /* 0x0000000400001947 */ /* 0x000fea0003800000 */
[----:B------:R-:W-:Y:S01]  /*1000*/  LOP3.LUT R2, R0, 0xfffff, RZ, 0xc0, !PT ;  /* 0x000fffff00027812 */ /* 0x000fe200078ec0ff */
[----:B------:R-:W-:Y:S01]  /*1010*/  IMAD.MOV.U32 R4, RZ, RZ, RZ ;  /* 0x000000ffff047224 */ /* 0x000fe200078e00ff */
[----:B------:R-:W-:Y:S01]  /*1020*/  UMOV UR4, 0x3ae80f1e ;  /* 0x3ae80f1e00047882 */ /* 0x000fe20000000000 */
[----:B------:R-:W-:Y:S01]  /*1030*/  IMAD.MOV.U32 R14, RZ, RZ, -0x748574fc ;  /* 0x8b7a8b04ff0e7424 */ /* 0x000fe200078e00ff */
[----:B------:R-:W-:Y:S01]  /*1040*/  LOP3.LUT R11, R2, 0x3ff00000, RZ, 0xfc, !PT ;  /* 0x3ff00000020b7812 */ /* 0x000fe200078efcff */
[----:B------:R-:W-:Y:S01]  /*1050*/  IMAD.MOV.U32 R15, RZ, RZ, 0x3ed0ee25 ;  /* 0x3ed0ee25ff0f7424 */ /* 0x000fe200078e00ff */
[----:B------:R-:W-:Y:S01]  /*1060*/  UMOV UR5, 0x3eb1380b ;  /* 0x3eb1380b00057882 */ /* 0x000fe20000000000 */
[----:B------:R-:W-:Y:S01]  /*1070*/  LEA.HI R0, R0, R9, RZ, 0xc ;  /* 0x0000000900007211 */ /* 0x000fe200078f60ff */
[----:B------:R-:W-:Y:S01]  /*1080*/  IMAD.MOV.U32 R17, RZ, RZ, 0x43300000 ;  /* 0x43300000ff117424 */ /* 0x000fe200078e00ff */
[----:B------:R-:W-:Y:S01]  /*1090*/  ISETP.GE.U32.AND P0, PT, R11, 0x3ff6a09f, PT ;  /* 0x3ff6a09f0b00780c */ /* 0x000fe20003f06070 */
[----:B------:R-:W-:Y:S01]  /*10a0*/  UMOV UR8, 0x80000000 ;  /* 0x8000000000087882 */ /* 0x000fe20000000000 */
[----:B------:R-:W-:-:S11]  /*10b0*/  UMOV UR9, 0x43300000 ;  /* 0x4330000000097882 */ /* 0x000fd60000000000 */
[----:B------:R-:W-:Y:S01]  /*10c0*/  @P0 VIADD R3, R11, 0xfff00000 ;  /* 0xfff000000b030836 */ /* 0x000fe20000000000 */
[----:B------:R-:W-:-:S03]  /*10d0*/  @P0 IADD3 R0, PT, PT, R0, 0x1, RZ ;  /* 0x0000000100000810 */ /* 0x000fc60007ffe0ff */
[----:B------:R-:W-:Y:S01]  /*10e0*/  @P0 IMAD.MOV.U32 R11, RZ, RZ, R3 ;  /* 0x000000ffff0b0224 */ /* 0x000fe200078e0003 */
[----:B------:R-:W-:-:S05]  /*10f0*/  LOP3.LUT R16, R0, 0x80000000, RZ, 0x3c, !PT ;  /* 0x8000000000107812 */ /* 0x000fca00078e3cff */
[C---:B------:R-:W-:Y:S02]  /*1100*/  DADD R12, R10.reuse, 1 ;  /* 0x3ff000000a0c7429 */ /* 0x040fe40000000000 */
[----:B------:R-:W-:Y:S02]  /*1110*/  DADD R10, R10, -1 ;  /* 0xbff000000a0a7429 */ /* 0x000fe40000000000 */
[----:B------:R-:W-:Y:S01]  /*1120*/  DADD R16, R16, -UR8 ;  /* 0x8000000810107e29 */ /* 0x000fe20008000000 */
[----:B------:R-:W-:Y:S01]  /*1130*/  UMOV UR8, 0xfefa39ef ;  /* 0xfefa39ef00087882 */ /* 0x000fe20000000000 */
[----:B------:R-:W0:Y:S01]  /*1140*/  MUFU.RCP64H R5, R13 ;  /* 0x0000000d00057308 */ /* 0x000e220000001800 */
[----:B------:R-:W-:Y:S01]  /*1150*/  UMOV UR9, 0x3fe62e42 ;  /* 0x3fe62e4200097882 */ /* 0x000fe20000000000 */
[----:B0-----:R-:W-:-:S08]  /*1160*/  DFMA R2, -R12, R4, 1 ;  /* 0x3ff000000c02742b */ /* 0x001fd00000000104 */
[----:B------:R-:W-:-:S08]  /*1170*/  DFMA R2, R2, R2, R2 ;  /* 0x000000020202722b */ /* 0x000fd00000000002 */
[----:B------:R-:W-:-:S08]  /*1180*/  DFMA R4, R4, R2, R4 ;  /* 0x000000020404722b */ /* 0x000fd00000000004 */
[----:B------:R-:W-:-:S08]  /*1190*/  DMUL R2, R10, R4 ;  /* 0x000000040a027228 */ /* 0x000fd00000000000 */
[----:B------:R-:W-:-:S08]  /*11a0*/  DFMA R2, R10, R4, R2 ;  /* 0x000000040a02722b */ /* 0x000fd00000000002 */
[----:B------:R-:W-:Y:S02]  /*11b0*/  DMUL R6, R2, R2 ;  /* 0x0000000202067228 */ /* 0x000fe40000000000 */
[----:B------:R-:W-:-:S06]  /*11c0*/  DFMA R38, R16, UR8, R2 ;  /* 0x0000000810267c2b */ /* 0x000fcc0008000002 */
[----:B------:R-:W-:Y:S01]  /*11d0*/  DFMA R12, R6, UR4, R14 ;  /* 0x00000004060c7c2b */ /* 0x000fe2000800000e */
[----:B------:R-:W-:Y:S01]  /*11e0*/  UMOV UR4, 0x9f02676f ;  /* 0x9f02676f00047882 */ /* 0x000fe20000000000 */
[----:B------:R-:W-:Y:S01]  /*11f0*/  UMOV UR5, 0x3ef3b266 ;  /* 0x3ef3b26600057882 */ /* 0x000fe20000000000 */
[----:B------:R-:W-:-:S05]  /*1200*/  DADD R14, R10, -R2 ;  /* 0x000000000a0e7229 */ /* 0x000fca0000000802 */
[----:B------:R-:W-:Y:S01]  /*1210*/  DFMA R12, R6, R12, UR4 ;  /* 0x00000004060c7e2b */ /* 0x000fe2000800000c */
[----:B------:R-:W-:Y:S01]  /*1220*/  UMOV UR4, 0xa9ab0956 ;  /* 0xa9ab095600047882 */ /* 0x000fe20000000000 */
[----:B------:R-:W-:Y:S01]  /*1230*/  UMOV UR5, 0x3f1745cb ;  /* 0x3f1745cb00057882 */ /* 0x000fe20000000000 */
[----:B------:R-:W-:-:S05]  /*1240*/  DADD R14, R14, R14 ;  /* 0x000000000e0e7229 */ /* 0x000fca000000000e */
[----:B------:R-:W-:Y:S01]  /*1250*/  DFMA R12, R6, R12, UR4 ;  /* 0x00000004060c7e2b */ /* 0x000fe2000800000c */
[----:B------:R-:W-:Y:S01]  /*1260*/  UMOV UR4, 0x2d1b5154 ;  /* 0x2d1b515400047882 */ /* 0x000fe20000000000 */
[----:B------:R-:W-:Y:S01]  /*1270*/  UMOV UR5, 0x3f3c71c7 ;  /* 0x3f3c71c700057882 */ /* 0x000fe20000000000 */
[----:B------:R-:W-:-:S05]  /*1280*/  DFMA R14, R10, -R2, R14 ;  /* 0x800000020a0e722b */ /* 0x000fca000000000e */
[----:B------:R-:W-:Y:S01]  /*1290*/  DFMA R12, R6, R12, UR4 ;  /* 0x00000004060c7e2b */ /* 0x000fe2000800000c */
[----:B------:R-:W-:Y:S01]  /*12a0*/  UMOV UR4, 0x923be72d ;  /* 0x923be72d00047882 */ /* 0x000fe20000000000 */
[----:B------:R-:W-:Y:S01]  /*12b0*/  UMOV UR5, 0x3f624924 ;  /* 0x3f62492400057882 */ /* 0x000fe20000000000 */
[----:B------:R-:W-:-:S05]  /*12c0*/  DMUL R14, R4, R14 ;  /* 0x0000000e040e7228 */ /* 0x000fca0000000000 */
[----:B------:R-:W-:Y:S01]  /*12d0*/  DFMA R12, R6, R12, UR4 ;  /* 0x00000004060c7e2b */ /* 0x000fe2000800000c */
[----:B------:R-:W-:Y:S01]  /*12e0*/  UMOV UR4, 0x9999a3c4 ;  /* 0x9999a3c400047882 */ /* 0x000fe20000000000 */
[----:B------:R-:W-:-:S06]  /*12f0*/  UMOV UR5, 0x3f899999 ;  /* 0x3f89999900057882 */ /* 0x000fcc0000000000 */
[----:B------:R-:W-:Y:S01]  /*1300*/  DFMA R12, R6, R12, UR4 ;  /* 0x00000004060c7e2b */ /* 0x000fe2000800000c */
[----:B------:R-:W-:Y:S01]  /*1310*/  UMOV UR4, 0x55555554 ;  /* 0x5555555400047882 */ /* 0x000fe20000000000 */
[----:B------:R-:W-:-:S06]  /*1320*/  UMOV UR5, 0x3fb55555 ;  /* 0x3fb5555500057882 */ /* 0x000fcc0000000000 */
[----:B------:R-:W-:Y:S01]  /*1330*/  DFMA R12, R6, R12, UR4 ;  /* 0x00000004060c7e2b */ /* 0x000fe2000800000c */
[----:B------:R-:W-:Y:S01]  /*1340*/  UMOV UR4, 0xfefa39ef ;  /* 0xfefa39ef00047882 */ /* 0x000fe20000000000 */
[----:B------:R-:W-:Y:S02]  /*1350*/  UMOV UR5, 0x3fe62e42 ;  /* 0x3fe62e4200057882 */ /* 0x000fe40000000000 */
[----:B------:R-:W-:Y:S01]  /*1360*/  DFMA R10, R16, -UR4, R38 ;  /* 0x80000004100a7c2b */ /* 0x000fe20008000026 */
[----:B------:R-:W-:Y:S01]  /*1370*/  UMOV UR4, 0x3b39803f ;  /* 0x3b39803f00047882 */ /* 0x000fe20000000000 */
[----:B------:R-:W-:Y:S02]  /*1380*/  UMOV UR5, 0x3c7abc9e ;  /* 0x3c7abc9e00057882 */ /* 0x000fe40000000000 */
[----:B------:R-:W-:-:S04]  /*1390*/  DMUL R12, R6, R12 ;  /* 0x0000000c060c7228 */ /* 0x000fc80000000000 */
[----:B------:R-:W-:-:S04]  /*13a0*/  DADD R10, -R2, R10 ;  /* 0x00000000020a7229 */ /* 0x000fc8000000010a */
[----:B------:R-:W-:-:S08]  /*13b0*/  DFMA R12, R2, R12, R14 ;  /* 0x0000000c020c722b */ /* 0x000fd0000000000e */
[----:B------:R-:W-:-:S08]  /*13c0*/  DADD R10, R12, -R10 ;  /* 0x000000000c0a7229 */ /* 0x000fd0000000080a */
[----:B------:R-:W-:-:S08]  /*13d0*/  DFMA R10, R16, UR4, R10 ;  /* 0x00000004100a7c2b */ /* 0x000fd0000800000a */
[----:B------:R-:W-:Y:S01]  /*13e0*/  DADD R38, R38, R10 ;  /* 0x0000000026267229 */ /* 0x000fe2000000000a */
[----:B------:R-:W-:Y:S10]  /*13f0*/  BRA `(.L_x_24) ;  /* 0x0000000000187947 */ /* 0x000ff40003800000 */
.L_x_23:
[----:B------:R-:W-:Y:S01]  /*1400*/  IMAD.MOV.U32 R2, RZ, RZ, 0x0 ;  /* 0x00000000ff027424 */ /* 0x000fe200078e00ff */
[----:B------:R-:W-:Y:S01]  /*1410*/  LOP3.LUT P0, RZ, R5, 0x7fffffff, RZ, 0xc0, !PT ;  /* 0x7fffffff05ff7812 */ /* 0x000fe2000780c0ff */
[----:B------:R-:W-:-:S06]  /*1420*/  IMAD.MOV.U32 R3, RZ, RZ, 0x7ff00000 ;  /* 0x7ff00000ff037424 */ /* 0x000fcc00078e00ff */
[----:B------:R-:W-:-:S10]  /*1430*/  DFMA R2, R4, R2, +INF ;  /* 0x7ff000000402742b */ /* 0x000fd40000000002 */
[----:B------:R-:W-:Y:S02]  /*1440*/  FSEL R38, R2, RZ, P0 ;  /* 0x000000ff02267208 */ /* 0x000fe40000000000 */
[----:B------:R-:W-:-:S07]  /*1450*/  FSEL R39, R3, -QNAN , P0 ;  /* 0xfff0000003277808 */ /* 0x000fce0000000000 */
.L_x_24:
[----:B------:R-:W-:Y:S05]  /*1460*/  BSYNC.RECONVERGENT B0 ;  /* 0x0000000000007941 */ /* 0x000fea0003800200 */
.L_x_22:
[----:B------:R-:W0:Y:S01]  /*1470*/  LDCU.64 UR4, c[0x3][0x8] ;  /* 0x00c00100ff0477ac */ /* 0x000e220008000a00 */
[----:B------:R-:W-:Y:S01]  /*1480*/  DADD R16, R40, R40 ;  /* 0x0000000028107229 */ /* 0x000fe20000000028 */
[----:B------:R-:W-:Y:S01]  /*1490*/  IMAD.MOV.U32 R2, RZ, RZ, 0x1 ;  /* 0x00000001ff027424 */ /* 0x000fe200078e00ff */
[----:B------:R-:W-:Y:S01]  /*14a0*/  FSETP.GEU.AND P1, PT, |R43|, 6.5827683646048100446e-37, PT ;  /* 0x036000002b00780b */ /* 0x000fe20003f2e200 */
[----:B------:R-:W-:Y:S05]  /*14b0*/  BSSY.RECONVERGENT B0, `(.L_x_25) ;  /* 0x0000016000007945 */ /* 0x000fea0003800200 */
[----:B0-----:R-:W-:-:S06]  /*14c0*/  DADD R14, R16, UR4 ;  /* 0x00000004100e7e29 */ /* 0x001fcc0008000000 */
[----:B------:R-:W0:Y:S02]  /*14d0*/  MUFU.RCP64H R3, R15 ;  /* 0x0000000f00037308 */ /* 0x000e240000001800 */
        /* <DEDUP_REMOVED lines=12> */
[----:B------:R-:W-:Y:S01]  /*15a0*/  MOV R31, R15 ;  /* 0x0000000f001f7202 */ /* 0x000fe20000000f00 */
[----:B------:R-:W-:Y:S01]  /*15b0*/  IMAD.MOV.U32 R33, RZ, RZ, R43 ;  /* 0x000000ffff217224 */ /* 0x000fe200078e002b */
[----:B------:R-:W-:Y:S01]  /*15c0*/  MOV R0, 0x15f0 ;  /* 0x000015f000007802 */ /* 0x000fe20000000f00 */
[----:B------:R-:W-:-:S07]  /*15d0*/  IMAD.MOV.U32 R30, RZ, RZ, R14 ;  /* 0x000000ffff1e7224 */ /* 0x000fce00078e000e */
[----:B------:R-:W-:Y:S05]  /*15e0*/  CALL.REL.NOINC `($__internal_0_$__cuda_sm20_div_rn_f64_full) ;  /* 0x0000002800807944 */ /* 0x000fea0003c00000 */
[----:B------:R-:W-:Y:S02]  /*15f0*/  IMAD.MOV.U32 R4, RZ, RZ, R12 ;  /* 0x000000ffff047224 */ /* 0x000fe400078e000c */
[----:B------:R-:W-:-:S07]  /*1600*/  IMAD.MOV.U32 R5, RZ, RZ, R13 ;  /* 0x000000ffff057224 */ /* 0x000fce00078e000d */
.L_x_26:
[----:B------:R-:W-:Y:S05]  /*1610*/  BSYNC.RECONVERGENT B0 ;  /* 0x0000000000007941 */ /* 0x000fea0003800200 */
.L_x_25:
[----:B------:R-:W-:Y:S01]  /*1620*/  DSETP.GT.AND P1, PT, |R4|, 1, PT ;  /* 0x3ff000000400742a */ /* 0x000fe20003f24200 */
[----:B------:R-:W-:Y:S01]  /*1630*/  BSSY.RECONVERGENT B0, `(.L_x_27) ;  /* 0x000000d000007945 */ /* 0x000fe20003800200 */
[----:B------:R-:W-:-:S10]  /*1640*/  DADD R44, -RZ, |R4| ;  /* 0x00000000ff2c7229 */ /* 0x000fd40000000504 */
[----:B------:R-:W-:Y:S02]  /*1650*/  IMAD.MOV.U32 R6, RZ, RZ, R44 ;  /* 0x000000ffff067224 */ /* 0x000fe400078e002c */
[----:B------:R-:W-:Y:S01]  /*1660*/  IMAD.MOV.U32 R7, RZ, RZ, R45 ;  /* 0x000000ffff077224 */ /* 0x000fe200078e002d */
[----:B------:R-:W-:Y:S06]  /*1670*/  @!P1 BRA `(.L_x_28) ;  /* 0x0000000000209947 */ /* 0x000fec0003800000 */
[----:B------:R-:W0:Y:S01]  /*1680*/  MUFU.RCP64H R3, R45 ;  /* 0x0000002d00037308 */ /* 0x000e220000001800 */
[----:B------:R-:W-:Y:S01]  /*1690*/  IMAD.MOV.U32 R2, RZ, RZ, RZ ;  /* 0x000000ffff027224 */ /* 0x000fe200078e00ff */
[----:B------:R-:W-:-:S05]  /*16a0*/  DSETP.NEU.AND P0, PT, R44, +INF , PT ;  /* 0x7ff000002c00742a */ /* 0x000fca0003f0d000 */
[----:B0-----:R-:W-:-:S08]  /*16b0*/  DFMA R6, -R44, R2, 1 ;  /* 0x3ff000002c06742b */ /* 0x001fd00000000102 */
[----:B------:R-:W-:-:S08]  /*16c0*/  DFMA R6, R6, R6, R6 ;  /* 0x000000060606722b */ /* 0x000fd00000000006 */
[----:B------:R-:W-:-:S10]  /*16d0*/  DFMA R6, R2, R6, R2 ;  /* 0x000000060206722b */ /* 0x000fd40000000002 */
[----:B------:R-:W-:Y:S02]  /*16e0*/  FSEL R6, R6, RZ, P0 ;  /* 0x000000ff06067208 */ /* 0x000fe40000000000 */
[----:B------:R-:W-:-:S07]  /*16f0*/  FSEL R7, R7, RZ, P0 ;  /* 0x000000ff07077208 */ /* 0x000fce0000000000 */
.L_x_28:
[----:B------:R-:W-:Y:S05]  /*1700*/  BSYNC.RECONVERGENT B0 ;  /* 0x0000000000007941 */ /* 0x000fea0003800200 */
.L_x_27:
[----:B------:R-:W-:Y:S01]  /*1710*/  DMUL R2, R6, R6 ;  /* 0x0000000606027228 */ /* 0x000fe20000000000 */
[----:B------:R-:W-:Y:S01]  /*1720*/  IMAD.MOV.U32 R10, RZ, RZ, -0x2449a4b7 ;  /* 0xdbb65b49ff0a7424 */ /* 0x000fe200078e00ff */
[----:B------:R-:W-:Y:S01]  /*1730*/  UMOV UR4, 0x2a25ff7e ;  /* 0x2a25ff7e00047882 */ /* 0x000fe20000000000 */
[----:B------:R-:W-:Y:S01]  /*1740*/  IMAD.MOV.U32 R11, RZ, RZ, 0x3f2d3b63 ;  /* 0x3f2d3b63ff0b7424 */ /* 0x000fe200078e00ff */
[----:B------:R-:W-:Y:S01]  /*1750*/  UMOV UR5, 0x3ef53e1d ;  /* 0x3ef53e1d00057882 */ /* 0x000fe20000000000 */
[----:B------:R-:W0:Y:S01]  /*1760*/  LDC.64 R30, c[0x3][0x18] ;  /* 0x00c00600ff1e7b82 */ /* 0x000e220000000a00 */
[----:B------:R-:W0:Y:S01]  /*1770*/  LDCU.64 UR8, c[0x3][0x8] ;  /* 0x00c00100ff0877ac */ /* 0x000e220008000a00 */
[----:B------:R-:W-:Y:S02]  /*1780*/  DSETP.GT.AND P2, PT, R44, 1, PT ;  /* 0x3ff000002c00742a */ /* 0x000fe40003f44000 */
[----:B------:R-:W-:Y:S01]  /*1790*/  DFMA R10, R2, -UR4, R10 ;  /* 0x80000004020a7c2b */ /* 0x000fe2000800000a */
[----:B------:R-:W-:Y:S01]  /*17a0*/  UMOV UR4, 0x8dde082e ;  /* 0x8dde082e00047882 */ /* 0x000fe20000000000 */
[----:B------:R-:W-:-:S02]  /*17b0*/  UMOV UR5, 0x3f531278 ;  /* 0x3f53127800057882 */ /* 0x000fc40000000000 */
[----:B------:R-:W1:Y:S04]  /*17c0*/  LDC.64 R12, c[0x3][0x10] ;  /* 0x00c00400ff0c7b82 */ /* 0x000e680000000a00 */
[----:B------:R-:W-:Y:S01]  /*17d0*/  DFMA R10, R2, R10, -UR4 ;  /* 0x80000004020a7e2b */ /* 0x000fe2000800000a */
[----:B------:R-:W-:Y:S01]  /*17e0*/  UMOV UR4, 0xc8249315 ;  /* 0xc824931500047882 */ /* 0x000fe20000000000 */
[----:B------:R-:W-:-:S06]  /*17f0*/  UMOV UR5, 0x3f6f9690 ;  /* 0x3f6f969000057882 */ /* 0x000fcc0000000000 */
[----:B------:R-:W-:Y:S01]  /*1800*/  DFMA R10, R2, R10, UR4 ;  /* 0x00000004020a7e2b */ /* 0x000fe2000800000a */
[----:B------:R-:W-:Y:S01]  /*1810*/  UMOV UR4, 0xabc7cf0d ;  /* 0xabc7cf0d00047882 */ /* 0x000fe20000000000 */
[----:B------:R-:W-:Y:S01]  /*1820*/  UMOV UR5, 0x3f82cf5a ;  /* 0x3f82cf5a00057882 */ /* 0x000fe20000000000 */
[----:B0-----:R-:W-:-:S05]  /*1830*/  DMUL R32, R30, UR8 ;  /* 0x000000081e207c28 */ /* 0x001fca0008000000 */
[----:B------:R-:W-:Y:S01]  /*1840*/  DFMA R10, R2, R10, -UR4 ;  /* 0x80000004020a7e2b */ /* 0x000fe2000800000a */
[----:B------:R-:W-:Y:S01]  /*1850*/  UMOV UR4, 0xb2a3bfde ;  /* 0xb2a3bfde00047882 */ /* 0x000fe20000000000 */
[----:B------:R-:W-:Y:S01]  /*1860*/  UMOV UR5, 0x3f9162b0 ;  /* 0x3f9162b000057882 */ /* 0x000fe20000000000 */
[----:B------:R-:W-:Y:S02]  /*1870*/  DFMA R30, R30, R30, R32 ;  /* 0x0000001e1e1e722b */ /* 0x000fe40000000020 */
[----:B------:R-:W-:-:S03]  /*1880*/  FSETP.GEU.AND P3, PT, |R33|, 6.5827683646048100446e-37, PT ;  /* 0x036000002100780b */ /* 0x000fc60003f6e200 */
[----:B------:R-:W-:Y:S01]  /*1890*/  DFMA R10, R2, R10, UR4 ;  /* 0x00000004020a7e2b */ /* 0x000fe2000800000a */
[----:B------:R-:W-:Y:S01]  /*18a0*/  UMOV UR4, 0xfeb6fc6b ;  /* 0xfeb6fc6b00047882 */ /* 0x000fe20000000000 */
[----:B------:R-:W-:Y:S01]  /*18b0*/  UMOV UR5, 0x3f9a7256 ;  /* 0x3f9a725600057882 */ /* 0x000fe20000000000 */
[----:B-1----:R-:W-:Y:S01]  /*18c0*/  DADD R30, R30, R12 ;  /* 0x000000001e1e7229 */ /* 0x002fe2000000000c */
[----:B------:R-:W-:-:S04]  /*18d0*/  MOV R12, 0x1 ;  /* 0x00000001000c7802 */ /* 0x000fc80000000f00 */
[C---:B------:R-:W-:Y:S01]  /*18e0*/  DFMA R10, R2.reuse, R10, -UR4 ;  /* 0x80000004020a7e2b */ /* 0x040fe2000800000a */
[----:B------:R-:W-:Y:S01]  /*18f0*/  UMOV UR4, 0xce4a489 ;  /* 0x0ce4a48900047882 */ /* 0x000fe20000000000 */
[----:B------:R-:W-:Y:S01]  /*1900*/  UMOV UR5, 0x3fa17156 ;  /* 0x3fa1715600057882 */ /* 0x000fe20000000000 */
[----:B------:R-:W0:Y:S05]  /*1910*/  MUFU.RCP64H R13, R31 ;  /* 0x0000001f000d7308 */ /* 0x000e2a0000001800 */
[----:B------:R-:W-:Y:S01]  /*1920*/  DFMA R10, R2, R10, UR4 ;  /* 0x00000004020a7e2b */ /* 0x000fe2000800000a */
[----:B------:R-:W-:Y:S01]  /*1930*/  UMOV UR4, 0x841450e4 ;  /* 0x841450e400047882 */ /* 0x000fe20000000000 */
[----:B------:R-:W-:-:S06]  /*1940*/  UMOV UR5, 0x3fa4f44d ;  /* 0x3fa4f44d00057882 */ /* 0x000fcc0000000000 */
[----:B------:R-:W-:Y:S01]  /*1950*/  DFMA R10, R2, R10, -UR4 ;  /* 0x80000004020a7e2b */ /* 0x000fe2000800000a */
[----:B------:R-:W-:Y:S01]  /*1960*/  UMOV UR4, 0x3f36bb95 ;  /* 0x3f36bb9500047882 */ /* 0x000fe20000000000 */
[----:B------:R-:W-:Y:S01]  /*1970*/  UMOV UR5, 0x3fa7ee3d ;  /* 0x3fa7ee3d00057882 */ /* 0x000fe20000000000 */
[----:B0-----:R-:W-:-:S05]  /*1980*/  DFMA R26, -R30, R12, 1 ;  /* 0x3ff000001e1a742b */ /* 0x001fca000000010c */
[----:B------:R-:W-:Y:S01]  /*1990*/  DFMA R10, R2, R10, UR4 ;  /* 0x00000004020a7e2b */ /* 0x000fe2000800000a */
[----:B------:R-:W-:Y:S01]  /*19a0*/  UMOV UR4, 0xe04a9fd1 ;  /* 0xe04a9fd100047882 */ /* 0x000fe20000000000 */
[----:B------:R-:W-:Y:S01]  /*19b0*/  UMOV UR5, 0x3faad32a ;  /* 0x3faad32a00057882 */ /* 0x000fe20000000000 */
[----:B------:R-:W-:-:S05]  /*19c0*/  DFMA R26, R26, R26, R26 ;  /* 0x0000001a1a1a722b */ /* 0x000fca000000001a */
[----:B------:R-:W-:Y:S01]  /*19d0*/  DFMA R10, R2, R10, -UR4 ;  /* 0x80000004020a7e2b */ /* 0x000fe2000800000a */
[----:B------:R-:W-:Y:S01]  /*19e0*/  UMOV UR4, 0x3d66954f ;  /* 0x3d66954f00047882 */ /* 0x000fe20000000000 */
[----:B------:R-:W-:Y:S01]  /*19f0*/  UMOV UR5, 0x3fae1781 ;  /* 0x3fae178100057882 */ /* 0x000fe20000000000 */
[----:B------:R-:W-:-:S05]  /*1a00*/  DFMA R26, R12, R26, R12 ;  /* 0x0000001a0c1a722b */ /* 0x000fca000000000c */
[----:B------:R-:W-:Y:S01]  /*1a10*/  DFMA R10, R2, R10, UR4 ;  /* 0x00000004020a7e2b */ /* 0x000fe2000800000a */
[----:B------:R-:W-:Y:S01]  /*1a20*/  UMOV UR4, 0xca9a5bcd ;  /* 0xca9a5bcd00047882 */ /* 0x000fe20000000000 */
[----:B------:R-:W-:Y:S01]  /*1a30*/  UMOV UR5, 0x3fb11089 ;  /* 0x3fb1108900057882 */ /* 0x000fe20000000000 */
[----:B------:R-:W-:-:S05]  /*1a40*/  DFMA R12, -R30, R26, 1 ;  /* 0x3ff000001e0c742b */ /* 0x000fca000000011a */
[----:B------:R-:W-:Y:S01]  /*1a50*/  DFMA R10, R2, R10, -UR4 ;  /* 0x80000004020a7e2b */ /* 0x000fe2000800000a */
[----:B------:R-:W-:Y:S01]  /*1a60*/  UMOV UR4, 0x2db51738 ;  /* 0x2db5173800047882 */ /* 0x000fe20000000000 */
[----:B------:R-:W-:Y:S01]  /*1a70*/  UMOV UR5, 0x3fb3b12b ;  /* 0x3fb3b12b00057882 */ /* 0x000fe20000000000 */
[----:B------:R-:W-:-:S05]  /*1a80*/  DFMA R12, R26, R12, R26 ;  /* 0x0000000c1a0c722b */ /* 0x000fca000000001a */
[----:B------:R-:W-:Y:S01]  /*1a90*/  DFMA R10, R2, R10, UR4 ;  /* 0x00000004020a7e2b */ /* 0x000fe2000800000a */
[----:B------:R-:W-:Y:S01]  /*1aa0*/  UMOV UR4, 0x22f8dc5c ;  /* 0x22f8dc5c00047882 */ /* 0x000fe20000000000 */
[----:B------:R-:W-:Y:S01]  /*1ab0*/  UMOV UR5, 0x3fb745d0 ;  /* 0x3fb745d000057882 */ /* 0x000fe20000000000 */
[----:B------:R-:W-:-:S05]  /*1ac0*/  DMUL R26, R32, R12 ;  /* 0x0000000c201a7228 */ /* 0x000fca0000000000 */
[----:B------:R-:W-:Y:S01]  /*1ad0*/  DFMA R10, R2, R10, -UR4 ;  /* 0x80000004020a7e2b */ /* 0x000fe2000800000a */
[----:B------:R-:W-:Y:S01]  /*1ae0*/  UMOV UR4, 0x9dfe927 ;  /* 0x09dfe92700047882 */ /* 0x000fe20000000000 */
[----:B------:R-:W-:-:S06]  /*1af0*/  UMOV UR5, 0x3fbc71c7 ;  /* 0x3fbc71c700057882 */ /* 0x000fcc0000000000 */
[----:B------:R-:W-:Y:S01]  /*1b00*/  DFMA R10, R2, R10, UR4 ;  /* 0x00000004020a7e2b */ /* 0x000fe2000800000a */
[----:B------:R-:W-:Y:S01]  /*1b10*/  UMOV UR4, 0x91fa1744 ;  /* 0x91fa174400047882 */ /* 0x000fe20000000000 */
[----:B------:R-:W-:-:S06]  /*1b20*/  UMOV UR5, 0x3fc24924 ;  /* 0x3fc2492400057882 */ /* 0x000fcc0000000000 */
        /* <DEDUP_REMOVED lines=9> */
[----:B------:R-:W-:Y:S02]  /*1bc0*/  DMUL R10, R2, R10 ;  /* 0x0000000a020a7228 */ /* 0x000fe40000000000 */
[----:B------:R-:W-:-:S06]  /*1bd0*/  DFMA R2, -R30, R26, R32 ;  /* 0x0000001a1e02722b */ /* 0x000fcc0000000120 */
[----:B------:R-:W-:Y:S02]  /*1be0*/  DFMA R10, R10, R6, R6 ;  /* 0x000000060a0a722b */ /* 0x000fe40000000006 */
[----:B------:R-:W-:-:S06]  /*1bf0*/  DFMA R2, R12, R2, R26 ;  /* 0x000000020c02722b */ /* 0x000fcc000000001a */
[----:B------:R-:W-:-:S04]  /*1c00*/  DADD R6, -R10, UR4 ;  /* 0x000000040a067e29 */ /* 0x000fc80008000100 */
[----:B------:R-:W-:-:S05]  /*1c10*/  FFMA R0, RZ, R31, R3 ;  /* 0x0000001fff007223 */ /* 0x000fca0000000003 */
[----:B------:R-:W-:Y:S02]  /*1c20*/  FSETP.GT.AND P0, PT, |R0|, 1.469367938527859385e-39, PT ;  /* 0x001000000000780b */ /* 0x000fe40003f04200 */
[----:B------:R-:W-:Y:S02]  /*1c30*/  FSEL R7, R7, R11, P2 ;  /* 0x0000000b07077208 */ /* 0x000fe40001000000 */
[----:B------:R-:W-:Y:S02]  /*1c40*/  FSEL R6, R6, R10, P2 ;  /* 0x0000000a06067208 */ /* 0x000fe40001000000 */
[----:B------:R-:W-:-:S07]  /*1c50*/  LOP3.LUT R7, R7, 0x80000000, R5, 0xb8, !PT ;  /* 0x8000000007077812 */ /* 0x000fce00078eb805 */
[----:B------:R-:W-:Y:S05]  /*1c60*/  @P0 BRA P3, `(.L_x_29) ;  /* 0x0000000000100947 */ /* 0x000fea0001800000 */
[----:B------:R-:W-:-:S07]  /*1c70*/  MOV R0, 0x1c90 ;  /* 0x00001c9000007802 */ /* 0x000fce0000000f00 */
[----:B------:R-:W-:Y:S05]  /*1c80*/  CALL.REL.NOINC `($__internal_0_$__cuda_sm20_div_rn_f64_full) ;  /* 0x0000002000d87944 */ /* 0x000fea0003c00000 */
[----:B------:R-:W-:Y:S02]  /*1c90*/  IMAD.MOV.U32 R2, RZ, RZ, R12 ;  /* 0x000000ffff027224 */ /* 0x000fe400078e000c */
[----:B------:R-:W-:-:S07]  /*1ca0*/  IMAD.MOV.U32 R3, RZ, RZ, R13 ;  /* 0x000000ffff037224 */ /* 0x000fce00078e000d */
.L_x_29:
[----:B------:R-:W0:Y:S01]  /*1cb0*/  MUFU.RCP64H R11, R19 ;  /* 0x00000013000b7308 */ /* 0x000e220000001800 */
[----:B------:R-:W-:Y:S01]  /*1cc0*/  IMAD.MOV.U32 R10, RZ, RZ, 0x1 ;  /* 0x00000001ff0a7424 */ /* 0x000fe200078e00ff */
[----:B------:R-:W1:Y:S01]  /*1cd0*/  LDCU.64 UR4, c[0x3][0x18] ;  /* 0x00c00300ff0477ac */ /* 0x000e620008000a00 */
[----:B------:R-:W-:Y:S04]  /*1ce0*/  BSSY.RECONVERGENT B0, `(.L_x_30) ;  /* 0x0000015000007945 */ /* 0x000fe80003800200 */
[----:B0-----:R-:W-:Y:S02]  /*1cf0*/  DFMA R12, -R18, R10, 1 ;  /* 0x3ff00000120c742b */ /* 0x001fe4000000010a */
[----:B-1----:R-:W-:-:S06]  /*1d00*/  DADD R26, R40, -UR4 ;  /* 0x80000004281a7e29 */ /* 0x002fcc0008000000 */
[----:B------:R-:W-:Y:S02]  /*1d10*/  DFMA R12, R12, R12, R12 ;  /* 0x0000000c0c0c722b */ /* 0x000fe4000000000c */
[----:B------:R-:W-:-:S06]  /*1d20*/  DMUL R32, R26, R26 ;  /* 0x0000001a1a207228 */ /* 0x000fcc0000000000 */
[----:B------:R-:W-:-:S04]  /*1d30*/  DFMA R12, R10, R12, R10 ;  /* 0x0000000c0a0c722b */ /* 0x000fc8000000000a */
[----:B------:R-:W-:-:S04]  /*1d40*/  FSETP.GEU.AND P3, PT, |R33|, 6.5827683646048100446e-37, PT ;  /* 0x036000002100780b */ /* 0x000fc80003f6e200 */
        /* <DEDUP_REMOVED lines=12> */
[----:B------:R-:W-:Y:S02]  /*1e10*/  IMAD.MOV.U32 R10, RZ, RZ, R12 ;  /* 0x000000ffff0a7224 */ /* 0x000fe400078e000c */
[----:B------:R-:W-:-:S07]  /*1e20*/  IMAD.MOV.U32 R11, RZ, RZ, R13 ;  /* 0x000000ffff0b7224 */ /* 0x000fce00078e000d */
.L_x_31:
[----:B------:R-:W-:Y:S05]  /*1e30*/  BSYNC.RECONVERGENT B0 ;  /* 0x0000000000007941 */ /* 0x000fea0003800200 */
.L_x_30:
[----:B------:R-:W-:Y:S01]  /*1e40*/  ISETP.GT.AND P0, PT, R11, 0xfffff, PT ;  /* 0x000fffff0b00780c */ /* 0x000fe20003f04270 */
[----:B------:R-:W-:Y:S01]  /*1e50*/  IMAD.MOV.U32 R13, RZ, RZ, R11 ;  /* 0x000000ffff0d7224 */ /* 0x000fe200078e000b */
[----:B------:R-:W-:Y:S01]  /*1e60*/  MOV R12, R10 ;  /* 0x0000000a000c7202 */ /* 0x000fe20000000f00 */
[----:B------:R-:W-:Y:S10]  /*1e70*/  BSSY.RECONVERGENT B0, `(.L_x_32) ;  /* 0x0000050000007945 */ /* 0x000ff40003800200 */
[----:B------:R-:W-:-:S10]  /*1e80*/  @!P0 DMUL R12, R12, 1.80143985094819840000e+16 ;  /* 0x435000000c0c8828 */ /* 0x000fd40000000000 */
[----:B------:R-:W-:Y:S02]  /*1e90*/  @!P0 IMAD.MOV.U32 R11, RZ, RZ, R13 ;  /* 0x000000ffff0b8224 */ /* 0x000fe400078e000d */
[----:B------:R-:W-:Y:S02]  /*1ea0*/  @!P0 IMAD.MOV.U32 R10, RZ, RZ, R12 ;  /* 0x000000ffff0a8224 */ /* 0x000fe400078e000c */
[----:B------:R-:W-:-:S05]  /*1eb0*/  VIADD R0, R11, 0xffffffff ;  /* 0xffffffff0b007836 */ /* 0x000fca0000000000 */
[----:B------:R-:W-:Y:S01]  /*1ec0*/  ISETP.GT.U32.AND P3, PT, R0, 0x7feffffe, PT ;  /* 0x7feffffe0000780c */ /* 0x000fe20003f64070 */
[----:B------:R-:W-:Y:S02]  /*1ed0*/  IMAD.MOV.U32 R0, RZ, RZ, -0x3ff ;  /* 0xfffffc01ff007424 */ /* 0x000fe400078e00ff */
[----:B------:R-:W-:-:S10]  /*1ee0*/  @!P0 IMAD.MOV.U32 R0, RZ, RZ, -0x435 ;  /* 0xfffffbcbff008424 */ /* 0x000fd400078e00ff */
[----:B------:R-:W-:Y:S05]  /*1ef0*/  @P3 BRA `(.L_x_33) ;  /* 0x0000000400043947 */ /* 0x000fea0003800000 */
[----:B------:R-:W-:Y:S01]  /*1f00*/  LOP3.LUT R9, R11, 0xfffff, RZ, 0xc0, !PT ;  /* 0x000fffff0b097812 */ /* 0x000fe200078ec0ff */
[----:B------:R-:W-:Y:S01]  /*1f10*/  IMAD.MOV.U32 R12, RZ, RZ, R10 ;  /* 0x000000ffff0c7224 */ /* 0x000fe200078e000a */
[----:B------:R-:W-:Y:S01]  /*1f20*/  UMOV UR4, 0x3ae80f1e ;  /* 0x3ae80f1e00047882 */ /* 0x000fe20000000000 */
[----:B------:R-:W-:Y:S01]  /*1f30*/  IMAD.MOV.U32 R28, RZ, RZ, RZ ;  /* 0x000000ffff1c7224 */ /* 0x000fe200078e00ff */
[----:B------:R-:W-:Y:S01]  /*1f40*/  LOP3.LUT R13, R9, 0x3ff00000, RZ, 0xfc, !PT ;  /* 0x3ff00000090d7812 */ /* 0x000fe200078efcff */
[----:B------:R-:W-:Y:S01]  /*1f50*/  IMAD.MOV.U32 R36, RZ, RZ, -0x748574fc ;  /* 0x8b7a8b04ff247424 */ /* 0x000fe200078e00ff */
[----:B------:R-:W-:Y:S01]  /*1f60*/  UMOV UR5, 0x3eb1380b ;  /* 0x3eb1380b00057882 */ /* 0x000fe20000000000 */
[----:B------:R-:W-:Y:S01]  /*1f70*/  IMAD.MOV.U32 R37, RZ, RZ, 0x3ed0ee25 ;  /* 0x3ed0ee25ff257424 */ /* 0x000fe200078e00ff */
[----:B------:R-:W-:Y:S01]  /*1f80*/  ISETP.GE.U32.AND P0, PT, R13, 0x3ff6a09f, PT ;  /* 0x3ff6a09f0d00780c */ /* 0x000fe20003f06070 */
[----:B------:R-:W-:Y:S01]  /*1f90*/  IMAD.MOV.U32 R47, RZ, RZ, 0x43300000 ;  /* 0x43300000ff2f7424 */ /* 0x000fe200078e00ff */
[----:B------:R-:W-:Y:S01]  /*1fa0*/  LEA.HI R0, R11, R0, RZ, 0xc ;  /* 0x000000000b007211 */ /* 0x000fe200078f60ff */
[----:B------:R-:W-:Y:S01]  /*1fb0*/  UMOV UR8, 0x80000000 ;  /* 0x8000000000087882 */ /* 0x000fe20000000000 */
[----:B------:R-:W-:-:S09]  /*1fc0*/  UMOV UR9, 0x43300000 ;  /* 0x4330000000097882 */ /* 0x000fd20000000000 */
[----:B------:R-:W-:Y:S01]  /*1fd0*/  @P0 IADD3 R9, PT, PT, R13, -0x100000, RZ ;  /* 0xfff000000d090810 */ /* 0x000fe20007ffe0ff */
[----:B------:R-:W-:-:S04]  /*1fe0*/  @P0 VIADD R0, R0, 0x1 ;  /* 0x0000000100000836 */ /* 0x000fc80000000000 */
[----:B------:R-:W-:Y:S01]  /*1ff0*/  @P0 IMAD.MOV.U32 R13, RZ, RZ, R9 ;  /* 0x000000ffff0d0224 */ /* 0x000fe200078e0009 */
[----:B------:R-:W-:-:S05]  /*2000*/  LOP3.LUT R46, R0, 0x80000000, RZ, 0x3c, !PT ;  /* 0x80000000002e7812 */ /* 0x000fca00078e3cff */
[C---:B------:R-:W-:Y:S02]  /*2010*/  DADD R34, R12.reuse, 1 ;  /* 0x3ff000000c227429 */ /* 0x040fe40000000000 */
[----:B------:R-:W-:-:S04]  /*2020*/  DADD R12, R12, -1 ;  /* 0xbff000000c0c7429 */ /* 0x000fc80000000000 */
[----:B------:R-:W0:Y:S02]  /*2030*/  MUFU.RCP64H R29, R35 ;  /* 0x00000023001d7308 */ /* 0x000e240000001800 */
[----:B0-----:R-:W-:-:S08]  /*2040*/  DFMA R30, -R34, R28, 1 ;  /* 0x3ff00000221e742b */ /* 0x001fd0000000011c */
[----:B------:R-:W-:-:S08]  /*2050*/  DFMA R30, R30, R30, R30 ;  /* 0x0000001e1e1e722b */ /* 0x000fd0000000001e */
[----:B------:R-:W-:-:S08]  /*2060*/  DFMA R28, R28, R30, R28 ;  /* 0x0000001e1c1c722b */ /* 0x000fd0000000001c */
[----:B------:R-:W-:-:S08]  /*2070*/  DMUL R30, R12, R28 ;  /* 0x0000001c0c1e7228 */ /* 0x000fd00000000000 */
[----:B------:R-:W-:-:S08]  /*2080*/  DFMA R30, R12, R28, R30 ;  /* 0x0000001c0c1e722b */ /* 0x000fd0000000001e */
[----:B------:R-:W-:Y:S02]  /*2090*/  DMUL R32, R30, R30 ;  /* 0x0000001e1e207228 */ /* 0x000fe40000000000 */
[----:B------:R-:W-:-:S06]  /*20a0*/  DADD R10, R12, -R30 ;  /* 0x000000000c0a7229 */ /* 0x000fcc000000081e */
[----:B------:R-:W-:Y:S01]  /*20b0*/  DFMA R34, R32, UR4, R36 ;  /* 0x0000000420227c2b */ /* 0x000fe20008000024 */
[----:B------:R-:W-:Y:S01]  /*20c0*/  UMOV UR4, 0x9f02676f ;  /* 0x9f02676f00047882 */ /* 0x000fe20000000000 */
[----:B------:R-:W-:Y:S01]  /*20d0*/  UMOV UR5, 0x3ef3b266 ;  /* 0x3ef3b26600057882 */ /* 0x000fe20000000000 */
[----:B------:R-:W-:Y:S02]  /*20e0*/  DADD R36, R10, R10 ;  /* 0x000000000a247229 */ /* 0x000fe4000000000a */
[----:B------:R-:W-:Y:S01]  /*20f0*/  DADD R10, R46, -UR8 ;  /* 0x800000082e0a7e29 */ /* 0x000fe20008000000 */
[----:B------:R-:W-:Y:S01]  /*2100*/  UMOV UR8, 0xfefa39ef ;  /* 0xfefa39ef00087882 */ /* 0x000fe20000000000 */
[----:B------:R-:W-:Y:S01]  /*2110*/  UMOV UR9, 0x3fe62e42 ;  /* 0x3fe62e4200097882 */ /* 0x000fe20000000000 */
[----:B------:R-:W-:Y:S01]  /*2120*/  DFMA R34, R32, R34, UR4 ;  /* 0x0000000420227e2b */ /* 0x000fe20008000022 */
[----:B------:R-:W-:Y:S01]  /*2130*/  UMOV UR4, 0xa9ab0956 ;  /* 0xa9ab095600047882 */ /* 0x000fe20000000000 */
[----:B------:R-:W-:Y:S01]  /*2140*/  UMOV UR5, 0x3f1745cb ;  /* 0x3f1745cb00057882 */ /* 0x000fe20000000000 */
[----:B------:R-:W-:-:S02]  /*2150*/  DFMA R36, R12, -R30, R36 ;  /* 0x8000001e0c24722b */ /* 0x000fc40000000024 */
[----:B------:R-:W-:-:S03]  /*2160*/  DFMA R46, R10, UR8, R30 ;  /* 0x000000080a2e7c2b */ /* 0x000fc6000800001e */
        /* <DEDUP_REMOVED lines=26> */
.L_x_33:
[----:B------:R-:W-:Y:S01]  /*2310*/  IMAD.MOV.U32 R10, RZ, RZ, 0x0 ;  /* 0x00000000ff0a7424 */ /* 0x000fe200078e00ff */
[----:B------:R-:W-:Y:S02]  /*2320*/  MOV R11, 0x7ff00000 ;  /* 0x7ff00000000b7802 */ /* 0x000fe40000000f00 */
[----:B------:R-:W-:-:S04]  /*2330*/  LOP3.LUT P0, RZ, R13, 0x7fffffff, RZ, 0xc0, !PT ;  /* 0x7fffffff0dff7812 */ /* 0x000fc8000780c0ff */
[----:B------:R-:W-:-:S10]  /*2340*/  DFMA R10, R12, R10, +INF ;  /* 0x7ff000000c0a742b */ /* 0x000fd4000000000a */
[----:B------:R-:W-:Y:S02]  /*2350*/  FSEL R46, R10, RZ, P0 ;  /* 0x000000ff0a2e7208 */ /* 0x000fe40000000000 */
[----:B------:R-:W-:-:S07]  /*2360*/  FSEL R47, R11, -QNAN , P0 ;  /* 0xfff000000b2f7808 */ /* 0x000fce0000000000 */
.L_x_34:
[----:B------:R-:W-:Y:S05]  /*2370*/  BSYNC.RECONVERGENT B0 ;  /* 0x0000000000007941 */ /* 0x000fea0003800200 */
.L_x_32:
[----:B------:R-:W0:Y:S01]  /*2380*/  MUFU.RCP64H R11, R43 ;  /* 0x0000002b000b7308 */ /* 0x000e220000001800 */
[----:B------:R-:W-:Y:S01]  /*2390*/  IMAD.MOV.U32 R10, RZ, RZ, 0x1 ;  /* 0x00000001ff0a7424 */ /* 0x000fe200078e00ff */
[----:B------:R-:W1:Y:S01]  /*23a0*/  LDC.64 R28, c[0x3][0x18] ;  /* 0x00c00600ff1c7b82 */ /* 0x000e620000000a00 */
[----:B------:R-:W-:Y:S07]  /*23b0*/  BSSY.RECONVERGENT B0, `(.L_x_35) ;  /* 0x0000016000007945 */ /* 0x000fee0003800200 */
[----:B------:R-:W1:Y:S01]  /*23c0*/  LDC.64 R30, c[0x3][0x8] ;  /* 0x00c00200ff1e7b82 */ /* 0x000e620000000a00 */
[----:B0-----:R-:W-:-:S08]  /*23d0*/  DFMA R12, R10, -R42, 1 ;  /* 0x3ff000000a0c742b */ /* 0x001fd0000000082a */
[----:B------:R-:W-:-:S08]  /*23e0*/  DFMA R12, R12, R12, R12 ;  /* 0x0000000c0c0c722b */ /* 0x000fd0000000000c */
[----:B------:R-:W-:Y:S02]  /*23f0*/  DFMA R12, R10, R12, R10 ;  /* 0x0000000c0a0c722b */ /* 0x000fe4000000000a */
[----:B-1----:R-:W-:-:S06]  /*2400*/  DFMA R10, R28, 2, R30 ;  /* 0x400000001c0a782b */ /* 0x002fcc000000001e */
[----:B------:R-:W-:Y:S02]  /*2410*/  DFMA R28, R12, -R42, 1 ;  /* 0x3ff000000c1c742b */ /* 0x000fe4000000082a */
[----:B------:R-:W-:-:S06]  /*2420*/  DADD R32, R10, R10 ;  /* 0x000000000a207229 */ /* 0x000fcc000000000a */
[----:B------:R-:W-:-:S04]  /*2430*/  DFMA R28, R12, R28, R12 ;  /* 0x0000001c0c1c722b */ /* 0x000fc8000000000c */
[----:B------:R-:W-:-:S04]  /*2440*/  FSETP.GEU.AND P3, PT, |R33|, 6.5827683646048100446e-37, PT ;  /* 0x036000002100780b */ /* 0x000fc80003f6e200 */
[----:B------:R-:W-:-:S08]  /*2450*/  DMUL R10, R32, R28 ;  /* 0x0000001c200a7228 */ /* 0x000fd00000000000 */
[----:B------:R-:W-:-:S08]  /*2460*/  DFMA R12, R10, -R42, R32 ;  /* 0x8000002a0a0c722b */ /* 0x000fd00000000020 */
        /* <DEDUP_REMOVED lines=10> */
.L_x_36:
[----:B------:R-:W-:Y:S05]  /*2510*/  BSYNC.RECONVERGENT B0 ;  /* 0x0000000000007941 */ /* 0x000fea0003800200 */
.L_x_35:
[----:B------:R-:W-:Y:S04]  /*2520*/  BSSY.RECONVERGENT B0, `(.L_x_37) ;  /* 0x000000a000007945 */ /* 0x000fe80003800200 */
[----:B------:R-:W-:Y:S05]  /*2530*/  @!P1 BRA `(.L_x_38) ;  /* 0x0000000000209947 */ /* 0x000fea0003800000 */
        /* <DEDUP_REMOVED lines=8> */
.L_x_38:
[----:B------:R-:W-:Y:S05]  /*25c0*/  BSYNC.RECONVERGENT B0 ;  /* 0x0000000000007941 */ /* 0x000fea0003800200 */
.L_x_37:
[----:B------:R-:W-:Y:S01]  /*25d0*/  DMUL R12, R44, R44 ;  /* 0x0000002c2c0c7228 */ /* 0x000fe20000000000 */
[----:B------:R-:W-:Y:S01]  /*25e0*/  IMAD.MOV.U32 R28, RZ, RZ, -0x2449a4b7 ;  /* 0xdbb65b49ff1c7424 */ /* 0x000fe200078e00ff */
[----:B------:R-:W-:Y:S01]  /*25f0*/  MOV R29, 0x3f2d3b63 ;  /* 0x3f2d3b63001d7802 */ /* 0x000fe20000000f00 */
[----:B------:R-:W-:Y:S01]  /*2600*/  UMOV UR4, 0x2a25ff7e ;  /* 0x2a25ff7e00047882 */ /* 0x000fe20000000000 */
[----:B------:R-:W-:Y:S01]  /*2610*/  UMOV UR5, 0x3ef53e1d ;  /* 0x3ef53e1d00057882 */ /* 0x000fe20000000000 */
[----:B------:R-:W0:Y:S01]  /*2620*/  LDC.64 R32, c[0x3][0x8] ;  /* 0x00c00200ff207b82 */ /* 0x000e220000000a00 */
[----:B------:R-:W-:Y:S02]  /*2630*/  BSSY.RECONVERGENT B0, `(.L_x_39) ;  /* 0x0000052000007945 */ /* 0x000fe40003800200 */
[----:B------:R-:W-:Y:S01]  /*2640*/  DFMA R28, R12, -UR4, R28 ;  /* 0x800000040c1c7c2b */ /* 0x000fe2000800001c */
[----:B------:R-:W-:Y:S01]  /*2650*/  UMOV UR4, 0x8dde082e ;  /* 0x8dde082e00047882 */ /* 0x000fe20000000000 */
[----:B------:R-:W-:-:S06]  /*2660*/  UMOV UR5, 0x3f531278 ;  /* 0x3f53127800057882 */ /* 0x000fcc0000000000 */
[----:B------:R-:W-:Y:S01]  /*2670*/  DFMA R28, R12, R28, -UR4 ;  /* 0x800000040c1c7e2b */ /* 0x000fe2000800001c */
[----:B------:R-:W-:Y:S01]  /*2680*/  UMOV UR4, 0xc8249315 ;  /* 0xc824931500047882 */ /* 0x000fe20000000000 */
[----:B------:R-:W-:-:S06]  /*2690*/  UMOV UR5, 0x3f6f9690 ;  /* 0x3f6f969000057882 */ /* 0x000fcc0000000000 */
[----:B------:R-:W-:Y:S01]  /*26a0*/  DFMA R28, R12, R28, UR4 ;  /* 0x000000040c1c7e2b */ /* 0x000fe2000800001c */
[----:B------:R-:W-:Y:S01]  /*26b0*/  UMOV UR4, 0xabc7cf0d ;  /* 0xabc7cf0d00047882 */ /* 0x000fe20000000000 */
[----:B------:R-:W-:Y:S01]  /*26c0*/  UMOV UR5, 0x3f82cf5a ;  /* 0x3f82cf5a00057882 */ /* 0x000fe20000000000 */
[----:B0-----:R-:W-:-:S05]  /*26d0*/  DADD R32, R32, R32 ;  /* 0x0000000020207229 */ /* 0x001fca0000000020 */
[----:B------:R-:W-:Y:S01]  /*26e0*/  DFMA R28, R12, R28, -UR4 ;  /* 0x800000040c1c7e2b */ /* 0x000fe2000800001c */
[----:B------:R-:W-:Y:S01]  /*26f0*/  UMOV UR4, 0xb2a3bfde ;  /* 0xb2a3bfde00047882 */ /* 0x000fe20000000000 */
[----:B------:R-:W-:-:S03]  /*2700*/  UMOV UR5, 0x3f9162b0 ;  /* 0x3f9162b000057882 */ /* 0x000fc60000000000 */
[----:B------:R-:W-:-:S03]  /*2710*/  FSETP.GEU.AND P1, PT, |R33|, 6.5827683646048100446e-37, PT ;  /* 0x036000002100780b */ /* 0x000fc60003f2e200 */
        /* <DEDUP_REMOVED lines=26> */
[----:B------:R-:W0:Y:S01]  /*28c0*/  MUFU.RCP64H R29, R43 ;  /* 0x0000002b001d7308 */ /* 0x000e220000001800 */
[----:B------:R-:W-:Y:S01]  /*28d0*/  IMAD.MOV.U32 R28, RZ, RZ, 0x1 ;  /* 0x00000001ff1c7424 */ /* 0x000fe200078e00ff */
[----:B------:R-:W-:-:S04]  /*28e0*/  UMOV UR5, 0x3fb745d0 ;  /* 0x3fb745d000057882 */ /* 0x000fc80000000000 */
[----:B------:R-:W-:Y:S01]  /*28f0*/  DFMA R30, R12, R30, -UR4 ;  /* 0x800000040c1e7e2b */ /* 0x000fe2000800001e */
[----:B------:R-:W-:Y:S01]  /*2900*/  UMOV UR4, 0x9dfe927 ;  /* 0x09dfe92700047882 */ /* 0x000fe20000000000 */
[----:B------:R-:W-:-:S06]  /*2910*/  UMOV UR5, 0x3fbc71c7 ;  /* 0x3fbc71c700057882 */ /* 0x000fcc0000000000 */
[----:B------:R-:W-:Y:S01]  /*2920*/  DFMA R30, R12, R30, UR4 ;  /* 0x000000040c1e7e2b */ /* 0x000fe2000800001e */
[----:B------:R-:W-:Y:S01]  /*2930*/  UMOV UR4, 0x91fa1744 ;  /* 0x91fa174400047882 */ /* 0x000fe20000000000 */
[----:B------:R-:W-:Y:S01]  /*2940*/  UMOV UR5, 0x3fc24924 ;  /* 0x3fc2492400057882 */ /* 0x000fe20000000000 */
[----:B0-----:R-:W-:-:S05]  /*2950*/  DFMA R34, R28, -R42, 1 ;  /* 0x3ff000001c22742b */ /* 0x001fca000000082a */
[----:B------:R-:W-:Y:S01]  /*2960*/  DFMA R30, R12, R30, -UR4 ;  /* 0x800000040c1e7e2b */ /* 0x000fe2000800001e */
[----:B------:R-:W-:Y:S01]  /*2970*/  UMOV UR4, 0x999840d2 ;  /* 0x999840d200047882 */ /* 0x000fe20000000000 */
[----:B------:R-:W-:Y:S01]  /*2980*/  UMOV UR5, 0x3fc99999 ;  /* 0x3fc9999900057882 */ /* 0x000fe20000000000 */
[----:B------:R-:W-:-:S05]  /*2990*/  DFMA R34, R34, R34, R34 ;  /* 0x000000222222722b */ /* 0x000fca0000000022 */
[----:B------:R-:W-:Y:S01]  /*29a0*/  DFMA R30, R12, R30, UR4 ;  /* 0x000000040c1e7e2b */ /* 0x000fe2000800001e */
[----:B------:R-:W-:Y:S01]  /*29b0*/  UMOV UR4, 0x5555544c ;  /* 0x5555544c00047882 */ /* 0x000fe20000000000 */
[----:B------:R-:W-:Y:S01]  /*29c0*/  UMOV UR5, 0x3fd55555 ;  /* 0x3fd5555500057882 */ /* 0x000fe20000000000 */
[----:B------:R-:W-:-:S05]  /*29d0*/  DFMA R34, R28, R34, R28 ;  /* 0x000000221c22722b */ /* 0x000fca000000001c */
[----:B------:R-:W-:Y:S01]  /*29e0*/  DFMA R30, R12, R30, -UR4 ;  /* 0x800000040c1e7e2b */ /* 0x000fe2000800001e */
[----:B------:R-:W-:Y:S01]  /*29f0*/  UMOV UR4, 0x54442d18 ;  /* 0x54442d1800047882 */ /* 0x000fe20000000000 */
[----:B------:R-:W-:Y:S01]  /*2a00*/  UMOV UR5, 0x3ff921fb ;  /* 0x3ff921fb00057882 */ /* 0x000fe20000000000 */
[----:B------:R-:W-:-:S05]  /*2a10*/  DFMA R28, R34, -R42, 1 ;  /* 0x3ff00000221c742b */ /* 0x000fca000000082a */
[----:B------:R-:W-:-:S03]  /*2a20*/  DMUL R30, R12, R30 ;  /* 0x0000001e0c1e7228 */ /* 0x000fc60000000000 */
[----:B------:R-:W-:-:S05]  /*2a30*/  DFMA R36, R34, R28, R34 ;  /* 0x0000001c2224722b */ /* 0x000fca0000000022 */
[----:B------:R-:W-:-:S03]  /*2a40*/  DFMA R30, R30, R44, R44 ;  /* 0x0000002c1e1e722b */ /* 0x000fc6000000002c */
[----:B------:R-:W-:-:S05]  /*2a50*/  DMUL R12, R36, R32 ;  /* 0x00000020240c7228 */ /* 0x000fca0000000000 */
[----:B------:R-:W-:-:S03]  /*2a60*/  DADD R28, -R30, UR4 ;  /* 0x000000041e1c7e29 */ /* 0x000fc60008000100 */
[----:B------:R-:W-:-:S07]  /*2a70*/  DFMA R34, R12, -R42, R32 ;  /* 0x8000002a0c22722b */ /* 0x000fce0000000020 */
[----:B------:R-:W-:Y:S01]  /*2a80*/  FSEL R4, R29, R31, P2 ;  /* 0x0000001f1d047208 */ /* 0x000fe20001000000 */
[----:B------:R-:W-:Y:S01]  /*2a90*/  DFMA R12, R36, R34, R12 ;  /* 0x00000022240c722b */ /* 0x000fe2000000000c */
[----:B------:R-:W-:Y:S02]  /*2aa0*/  FSEL R28, R28, R30, P2 ;  /* 0x0000001e1c1c7208 */ /* 0x000fe40001000000 */
[----:B------:R-:W-:-:S06]  /*2ab0*/  LOP3.LUT R29, R4, 0x80000000, R5, 0xb8, !PT ;  /* 0x80000000041d7812 */ /* 0x000fcc00078eb805 */
[----:B------:R-:W-:Y:S01]  /*2ac0*/  DFMA R28, R28, R10, R46 ;  /* 0x0000000a1c1c722b */ /* 0x000fe2000000002e */
[----:B------:R-:W-:-:S05]  /*2ad0*/  FFMA R0, RZ, R43, R13 ;  /* 0x0000002bff007223 */ /* 0x000fca000000000d */
[----:B------:R-:W-:Y:S02]  /*2ae0*/  FSETP.GT.AND P0, PT, |R0|, 1.469367938527859385e-39, PT ;  /* 0x001000000000780b */ /* 0x000fe40003f04200 */
[----:B------:R-:W-:-:S11]  /*2af0*/  DMUL R44, R28, R2 ;  /* 0x000000021c2c7228 */ /* 0x000fd60000000000 */
[----:B------:R-:W-:Y:S05]  /*2b00*/  @P0 BRA P1, `(.L_x_40) ;  /* 0x0000000000100947 */ /* 0x000fea0000800000 */
[----:B------:R-:W-:Y:S01]  /*2b10*/  IMAD.MOV.U32 R30, RZ, RZ, R42 ;  /* 0x000000ffff1e7224 */ /* 0x000fe200078e002a */
[----:B------:R-:W-:Y:S01]  /*2b20*/  MOV R0, 0x2b50 ;  /* 0x00002b5000007802 */ /* 0x000fe20000000f00 */
[----:B------:R-:W-:-:S07]  /*2b30*/  IMAD.MOV.U32 R31, RZ, RZ, R43 ;  /* 0x000000ffff1f7224 */ /* 0x000fce00078e002b */
[----:B------:R-:W-:Y:S05]  /*2b40*/  CALL.REL.NOINC `($__internal_0_$__cuda_sm20_div_rn_f64_full) ;  /* 0x0000001400287944 */ /* 0x000fea0003c00000 */
.L_x_40:
[----:B------:R-:W-:Y:S05]  /*2b50*/  BSYNC.RECONVERGENT B0 ;  /* 0x0000000000007941 */ /* 0x000fea0003800200 */
.L_x_39:
[----:B------:R-:W0:Y:S01]  /*2b60*/  MUFU.RCP64H R5, R41 ;  /* 0x0000002900057308 */ /* 0x000e220000001800 */
[----:B------:R-:W-:Y:S01]  /*2b70*/  IMAD.MOV.U32 R4, RZ, RZ, 0x1 ;  /* 0x00000001ff047424 */ /* 0x000fe200078e00ff */
[----:B------:R-:W-:Y:S01]  /*2b80*/  DFMA R6, R6, R12, R38 ;  /* 0x0000000c0606722b */ /* 0x000fe20000000026 */
[----:B------:R-:W-:Y:S07]  /*2b90*/  BSSY.RECONVERGENT B0, `(.L_x_41) ;  /* 0x0000015000007945 */ /* 0x000fee0003800200 */
[----:B------:R-:W-:-:S02]  /*2ba0*/  DADD R44, -R44, R6 ;  /* 0x000000002c2c7229 */ /* 0x000fc40000000106 */
[----:B0-----:R-:W-:-:S08]  /*2bb0*/  DFMA R10, R4, -R40, 1 ;  /* 0x3ff00000040a742b */ /* 0x001fd00000000828 */
[----:B------:R-:W-:-:S08]  /*2bc0*/  DFMA R10, R10, R10, R10 ;  /* 0x0000000a0a0a722b */ /* 0x000fd0000000000a */
[----:B------:R-:W-:-:S08]  /*2bd0*/  DFMA R10, R4, R10, R4 ;  /* 0x0000000a040a722b */ /* 0x000fd00000000004 */
[----:B------:R-:W-:-:S08]  /*2be0*/  DFMA R4, R10, -R40, 1 ;  /* 0x3ff000000a04742b */ /* 0x000fd00000000828 */
[----:B------:R-:W-:-:S08]  /*2bf0*/  DFMA R4, R10, R4, R10 ;  /* 0x000000040a04722b */ /* 0x000fd0000000000a */
[----:B------:R-:W-:-:S08]  /*2c00*/  DMUL R10, R4, 2 ;  /* 0x40000000040a7828 */ /* 0x000fd00000000000 */
[----:B------:R-:W-:-:S08]  /*2c10*/  DFMA R28, R10, -R40, 2 ;  /* 0x400000000a1c742b */ /* 0x000fd00000000828 */
[----:B------:R-:W-:-:S10]  /*2c20*/  DFMA R4, R4, R28, R10 ;  /* 0x0000001c0404722b */ /* 0x000fd4000000000a */
[----:B------:R-:W-:-:S05]  /*2c30*/  FFMA R0, RZ, R41, R5 ;  /* 0x00000029ff007223 */ /* 0x000fca0000000005 */
[----:B------:R-:W-:-:S13]  /*2c40*/  FSETP.GT.AND P0, PT, |R0|, 1.469367938527859385e-39, PT ;  /* 0x001000000000780b */ /* 0x000fda0003f04200 */
[----:B------:R-:W-:Y:S05]  /*2c50*/  @P0 BRA `(.L_x_42) ;  /* 0x0000000000200947 */ /* 0x000fea0003800000 */
[----:B------:R-:W-:Y:S01]  /*2c60*/  IMAD.MOV.U32 R30, RZ, RZ, R40 ;  /* 0x000000ffff1e7224 */ /* 0x000fe200078e0028 */
[----:B------:R-:W-:Y:S01]  /*2c70*/  MOV R33, 0x40000000 ;  /* 0x4000000000217802 */ /* 0x000fe20000000f00 */
[----:B------:R-:W-:Y:S01]  /*2c80*/  IMAD.MOV.U32 R31, RZ, RZ, R41 ;  /* 0x000000ffff1f7224 */ /* 0x000fe200078e0029 */
[----:B------:R-:W-:Y:S01]  /*2c90*/  MOV R0, 0x2cc0 ;  /* 0x00002cc000007802 */ /* 0x000fe20000000f00 */
[----:B------:R-:W-:-:S07]  /*2ca0*/  IMAD.MOV.U32 R32, RZ, RZ, RZ ;  /* 0x000000ffff207224 */ /* 0x000fce00078e00ff */
[----:B------:R-:W-:Y:S05]  /*2cb0*/  CALL.REL.NOINC `($__internal_0_$__cuda_sm20_div_rn_f64_full) ;  /* 0x0000001000cc7944 */ /* 0x000fea0003c00000 */
[----:B------:R-:W-:Y:S02]  /*2cc0*/  IMAD.MOV.U32 R4, RZ, RZ, R12 ;  /* 0x000000ffff047224 */ /* 0x000fe400078e000c */
[----:B------:R-:W-:-:S07]  /*2cd0*/  IMAD.MOV.U32 R5, RZ, RZ, R13 ;  /* 0x000000ffff057224 */ /* 0x000fce00078e000d */
.L_x_42:
[----:B------:R-:W-:Y:S05]  /*2ce0*/  BSYNC.RECONVERGENT B0 ;  /* 0x0000000000007941 */ /* 0x000fea0003800200 */
.L_x_41:
        /* <DEDUP_REMOVED lines=23> */
.L_x_44:
[----:B------:R-:W-:Y:S05]  /*2e60*/  BSYNC.RECONVERGENT B0 ;  /* 0x0000000000007941 */ /* 0x000fea0003800200 */
.L_x_43:
[----:B------:R-:W0:Y:S01]  /*2e70*/  MUFU.RCP64H R11, R27 ;  /* 0x0000001b000b7308 */ /* 0x000e220000001800 */
[----:B------:R-:W-:Y:S01]  /*2e80*/  IMAD.MOV.U32 R10, RZ, RZ, 0x1 ;  /* 0x00000001ff0a7424 */ /* 0x000fe200078e00ff */
[----:B------:R-:W-:Y:S01]  /*2e90*/  BSSY.RECONVERGENT B0, `(.L_x_45) ;  /* 0x0000015000007945 */ /* 0x000fe20003800200 */
[----:B------:R-:W-:-:S04]  /*2ea0*/  DADD R4, -R6, R4 ;  /* 0x0000000006047229 */ /* 0x000fc80000000104 */
        /* <DEDUP_REMOVED lines=19> */
.L_x_46:
[----:B------:R-:W-:Y:S05]  /*2fe0*/  BSYNC.RECONVERGENT B0 ;  /* 0x0000000000007941 */ /* 0x000fea0003800200 */
.L_x_45:
[----:B------:R-:W0:Y:S01]  /*2ff0*/  MUFU.RCP64H R13, 3 ;  /* 0x40080000000d7908 */ /* 0x000e220000001800 */
[----:B------:R-:W-:Y:S01]  /*3000*/  IMAD.MOV.U32 R18, RZ, RZ, 0x0 ;  /* 0x00000000ff127424 */ /* 0x000fe200078e00ff */
[----:B------:R-:W1:Y:S01]  /*3010*/  LDCU.64 UR4, c[0x3][URZ] ;  /* 0x00c00000ff0477ac */ /* 0x000e620008000a00 */
[----:B------:R-:W-:Y:S01]  /*3020*/  IMAD.MOV.U32 R19, RZ, RZ, 0x40080000 ;  /* 0x40080000ff137424 */ /* 0x000fe200078e00ff */
[----:B------:R-:W-:Y:S01]  /*3030*/  DADD R6, R10, -R6 ;  /* 0x000000000a067229 */ /* 0x000fe20000000806 */
[----:B------:R-:W-:Y:S01]  /*3040*/  IMAD.MOV.U32 R12, RZ, RZ, 0x1 ;  /* 0x00000001ff0c7424 */ /* 0x000fe200078e00ff */
[----:B------:R-:W-:Y:S01]  /*3050*/  FSETP.GEU.AND P1, PT, |R21|, 6.5827683646048100446e-37, PT ;  /* 0x036000001500780b */ /* 0x000fe20003f2e200 */
[----:B------:R-:W-:Y:S05]  /*3060*/  BSSY.RECONVERGENT B0, `(.L_x_47) ;  /* 0x0000018000007945 */ /* 0x000fea0003800200 */
[----:B------:R-:W-:-:S02]  /*3070*/  DFMA R2, R6, -R2, R4 ;  /* 0x800000020602722b */ /* 0x000fc40000000004 */
[----:B0-----:R-:W-:-:S06]  /*3080*/  DFMA R14, R12, -R18, 1 ;  /* 0x3ff000000c0e742b */ /* 0x001fcc0000000812 */
[----:B-1----:R-:W-:Y:S02]  /*3090*/  DMUL R2, R2, UR4 ;  /* 0x0000000402027c28 */ /* 0x002fe40008000000 */
[----:B------:R-:W-:-:S08]  /*30a0*/  DFMA R14, R14, R14, R14 ;  /* 0x0000000e0e0e722b */ /* 0x000fd0000000000e */
[----:B------:R-:W-:-:S08]  /*30b0*/  DFMA R14, R12, R14, R12 ;  /* 0x0000000e0c0e722b */ /* 0x000fd0000000000c */
[----:B------:R-:W-:Y:S01]  /*30c0*/  DFMA R12, R14, -R18, 1 ;  /* 0x3ff000000e0c742b */ /* 0x000fe20000000812 */
[----:B------:R-:W-:Y:S01]  /*30d0*/  IMAD.MOV.U32 R18, RZ, RZ, R20 ;  /* 0x000000ffff127224 */ /* 0x000fe200078e0014 */
[----:B------:R-:W-:-:S06]  /*30e0*/  MOV R19, R21 ;  /* 0x0000001500137202 */ /* 0x000fcc0000000f00 */
[----:B------:R-:W-:-:S08]  /*30f0*/  DFMA R12, R14, R12, R14 ;  /* 0x0000000c0e0c722b */ /* 0x000fd0000000000e */
[----:B------:R-:W-:-:S08]  /*3100*/  DMUL R14, R12, R18 ;  /* 0x000000120c0e7228 */ /* 0x000fd00000000000 */
[----:B------:R-:W-:-:S08]  /*3110*/  DFMA R18, R14, -3, R18 ;  /* 0xc00800000e12782b */ /* 0x000fd00000000012 */
[----:B------:R-:W-:-:S10]  /*3120*/  DFMA R14, R12, R18, R14 ;  /* 0x000000120c0e722b */ /* 0x000fd4000000000e */
[----:B------:R-:W-:-:S05]  /*3130*/  FFMA R0, RZ, 2.125, R15 ;  /* 0x40080000ff007823 */ /* 0x000fca000000000f */
[----:B------:R-:W-:-:S13]  /*3140*/  FSETP.GT.AND P0, PT, |R0|, 1.469367938527859385e-39, PT ;  /* 0x001000000000780b */ /* 0x000fda0003f04200 */
[----:B------:R-:W-:Y:S05]  /*3150*/  @P0 BRA P1, `(.L_x_48) ;  /* 0x0000000000200947 */ /* 0x000fea0000800000 */
[----:B------:R-:W-:Y:S01]  /*3160*/  IMAD.MOV.U32 R32, RZ, RZ, R20 ;  /* 0x000000ffff207224 */ /* 0x000fe200078e0014 */
[----:B------:R-:W-:Y:S01]  /*3170*/  MOV R0, 0x31c0 ;  /* 0x000031c000007802 */ /* 0x000fe20000000f00 */
[----:B------:R-:W-:Y:S02]  /*3180*/  IMAD.MOV.U32 R33, RZ, RZ, R21 ;  /* 0x000000ffff217224 */ /* 0x000fe400078e0015 */
[----:B------:R-:W-:Y:S02]  /*3190*/  IMAD.MOV.U32 R30, RZ, RZ, RZ ;  /* 0x000000ffff1e7224 */ /* 0x000fe400078e00ff */
[----:B------:R-:W-:-:S07]  /*31a0*/  IMAD.MOV.U32 R31, RZ, RZ, 0x40080000 ;  /* 0x40080000ff1f7424 */ /* 0x000fce00078e00ff */
[----:B------:R-:W-:Y:S05]  /*31b0*/  CALL.REL.NOINC `($__internal_0_$__cuda_sm20_div_rn_f64_full) ;  /* 0x0000000c008c7944 */ /* 0x000fea0003c00000 */
[----:B------:R-:W-:Y:S02]  /*31c0*/  IMAD.MOV.U32 R14, RZ, RZ, R12 ;  /* 0x000000ffff0e7224 */ /* 0x000fe400078e000c */
[----:B------:R-:W-:-:S07]  /*31d0*/  IMAD.MOV.U32 R15, RZ, RZ, R13 ;  /* 0x000000ffff0f7224 */ /* 0x000fce00078e000d */
.L_x_48:
[----:B------:R-:W-:Y:S05]  /*31e0*/  BSYNC.RECONVERGENT B0 ;  /* 0x0000000000007941 */ /* 0x000fea0003800200 */
.L_x_47:
[----:B------:R-:W0:Y:S01]  /*31f0*/  MUFU.RCP64H R5, R17 ;  /* 0x0000001100057308 */ /* 0x000e220000001800 */
[----:B------:R-:W-:Y:S01]  /*3200*/  MOV R4, 0x1 ;  /* 0x0000000100047802 */ /* 0x000fe20000000f00 */
[----:B------:R-:W-:Y:S01]  /*3210*/  BSSY.RECONVERGENT B0, `(.L_x_49) ;  /* 0x0000015000007945 */ /* 0x000fe20003800200 */
[----:B------:R-:W-:-:S04]  /*3220*/  FSETP.GEU.AND P1, PT, |R3|, 6.5827683646048100446e-37, PT ;  /* 0x036000000300780b */ /* 0x000fc80003f2e200 */
        /* <DEDUP_REMOVED lines=13> */
[----:B------:R-:W-:Y:S02]  /*3300*/  IMAD.MOV.U32 R33, RZ, RZ, R3 ;  /* 0x000000ffff217224 */ /* 0x000fe400078e0003 */
[----:B------:R-:W-:Y:S02]  /*3310*/  IMAD.MOV.U32 R30, RZ, RZ, R16 ;  /* 0x000000ffff1e7224 */ /* 0x000fe400078e0010 */
[----:B------:R-:W-:-:S07]  /*3320*/  IMAD.MOV.U32 R31, RZ, RZ, R17 ;  /* 0x000000ffff1f7224 */ /* 0x000fce00078e0011 */
[----:B------:R-:W-:Y:S05]  /*3330*/  CALL.REL.NOINC `($__internal_0_$__cuda_sm20_div_rn_f64_full) ;  /* 0x0000000c002c7944 */ /* 0x000fea0003c00000 */
[----:B------:R-:W-:Y:S02]  /*3340*/  IMAD.MOV.U32 R4, RZ, RZ, R12 ;  /* 0x000000ffff047224 */ /* 0x000fe400078e000c */
[----:B------:R-:W-:-:S07]  /*3350*/  IMAD.MOV.U32 R5, RZ, RZ, R13 ;  /* 0x000000ffff057224 */ /* 0x000fce00078e000d */
.L_x_50:
[----:B------:R-:W-:Y:S05]  /*3360*/  BSYNC.RECONVERGENT B0 ;  /* 0x0000000000007941 */ /* 0x000fea0003800200 */
.L_x_49:
[----:B------:R-:W0:Y:S01]  /*3370*/  LDCU.64 UR8, c[0x0][0x3a8] ;  /* 0x00007500ff0877ac */ /* 0x000e220008000a00 */
[----:B------:R-:W1:Y:S01]  /*3380*/  LDCU.U8 UR4, c[0x0][0x388] ;  /* 0x00007100ff0477ac */ /* 0x000e620008000000 */
[----:B0-----:R-:W-:Y:S02]  /*3390*/  UISETP.NE.U32.AND UP0, UPT, UR8, URZ, UPT ;  /* 0x000000ff0800728c */ /* 0x001fe4000bf05070 */
[----:B-1----:R-:W-:Y:S02]  /*33a0*/  UPRMT UR4, UR4, 0x8880, URZ ;  /* 0x0000888004047896 */ /* 0x002fe400080000ff */
[----:B------:R-:W-:-:S04]  /*33b0*/  UISETP.NE.AND.EX UP0, UPT, UR9, URZ, UPT, UP0 ;  /* 0x000000ff0900728c */ /* 0x000fc8000bf05300 */
[----:B------:R-:W-:-:S09]  /*33c0*/  UISETP.NE.OR UP0, UPT, UR4, URZ, !UP0 ;  /* 0x000000ff0400728c */ /* 0x000fd2000c705670 */
[----:B------:R-:W-:Y:S05]  /*33d0*/  BRA.U UP0, `(.L_x_51) ;  /* 0x00000001001c7547 */ /* 0x000fea000b800000 */
[----:B------:R-:W0:Y:S01]  /*33e0*/  LDCU.64 UR4, c[0x3][URZ] ;  /* 0x00c00000ff0477ac */ /* 0x000e220008000a00 */
[----:B------:R-:W1:Y:S01]  /*33f0*/  LDC.64 R2, c[0x0][0x3a8] ;  /* 0x0000ea00ff027b82 */ /* 0x000e620000000a00 */
[----:B0-----:R-:W-:Y:S01]  /*3400*/  DFMA R22, R44, UR4, R22 ;  /* 0x000000042c167c2b */ /* 0x001fe20008000016 */
[----:B-1----:R-:W-:-:S07]  /*3410*/  IMAD.WIDE R2, R8, 0x8, R2 ;  /* 0x0000000808027825 */ /* 0x002fce00078e0202 */
[----:B------:R-:W-:-:S07]  /*3420*/  DMUL R22, R24, R22 ;  /* 0x0000001618167228 */ /* 0x000fce0000000000 */
[----:B------:R-:W-:Y:S01]  /*3430*/  STG.E.64 desc[UR6][R2.64], R22 ;  /* 0x0000001602007986 */ /* 0x000fe2000c101b06 */
[----:B------:R-:W-:Y:S05]  /*3440*/  EXIT ;  /* 0x000000000000794d */ /* 0x000fea0003800000 */
.L_x_51:
[----:B------:R-:W-:-:S13]  /*3450*/  ISETP.NE.AND P0, PT, RZ, UR4, PT ;  /* 0x00000004ff007c0c */ /* 0x000fda000bf05270 */
[----:B------:R-:W-:Y:S05]  /*3460*/  @!P0 EXIT ;  /* 0x000000000000894d */ /* 0x000fea0003800000 */
[----:B------:R-:W0:Y:S01]  /*3470*/  LDC.64 R6, c[0x0][0x390] ;  /* 0x0000e400ff067b82 */ /* 0x000e220000000a00 */
[----:B------:R-:W1:Y:S07]  /*3480*/  LDCU.64 UR4, c[0x3][URZ] ;  /* 0x00c00000ff0477ac */ /* 0x000e6e0008000a00 */
[----:B------:R-:W2:Y:S01]  /*3490*/  LDC R3, c[0x0][0x384] ;  /* 0x0000e100ff037b82 */ /* 0x000ea20000000800 */
[----:B0-----:R-:W-:-:S06]  /*34a0*/  IMAD.WIDE R6, R8, 0x8, R6 ;  /* 0x0000000808067825 */ /* 0x001fcc00078e0206 */
[----:B------:R-:W5:Y:S01]  /*34b0*/  LDG.E.64 R6, desc[UR6][R6.64] ;  /* 0x0000000606067981 */ /* 0x000f62000c1e1b00 */
[----:B------:R-:W-:Y:S01]  /*34c0*/  DMUL R4, R4, R14 ;  /* 0x0000000e04047228 */ /* 0x000fe20000000000 */
[----:B--2---:R-:W-:-:S07]  /*34d0*/  ISETP.GE.AND P0, PT, R3, 0x1, PT ;  /* 0x000000010300780c */ /* 0x004fce0003f06270 */
[----:B-1----:R-:W-:Y:S01]  /*34e0*/  DFMA R44, R44, UR4, -R4 ;  /* 0x000000042c2c7c2b */ /* 0x002fe20008000804 */
[----:B------:R-:W-:Y:S01]  /*34f0*/  UMOV UR4, 0x55555555 ;  /* 0x5555555500047882 */ /* 0x000fe20000000000 */
[----:B------:R-:W-:-:S06]  /*3500*/  UMOV UR5, 0x3ff55555 ;  /* 0x3ff5555500057882 */ /* 0x000fcc0000000000 */
[----:B------:R-:W-:Y:S01]  /*3510*/  DFMA R4, R22, UR4, R44 ;  /* 0x0000000416047c2b */ /* 0x000fe2000800002c */
[----:B------:R-:W-:Y:S10]  /*3520*/  @!P0 EXIT ;  /* 0x000000000000894d */ /* 0x000ff40003800000 */
[C---:B------:R-:W-:Y:S01]  /*3530*/  ISETP.GE.U32.AND P1, PT, R3.reuse, 0x10, PT ;  /* 0x000000100300780c */ /* 0x040fe20003f26070 */
[----:B------:R-:W-:Y:S01]  /*3540*/  IMAD R8, R8, R3, RZ ;  /* 0x0000000308087224 */ /* 0x000fe200078e02ff */
[----:B------:R-:W-:Y:S01]  /*3550*/  LOP3.LUT R2, R3, 0xf, RZ, 0xc0, !PT ;  /* 0x0000000f03027812 */ /* 0x000fe200078ec0ff */
[----:B-----5:R-:W-:Y:S01]  /*3560*/  DMUL R4, R4, R6 ;  /* 0x0000000604047228 */ /* 0x020fe20000000000 */
[----:B------:R-:W-:Y:S02]  /*3570*/  MOV R9, RZ ;  /* 0x000000ff00097202 */ /* 0x000fe40000000f00 */
[----:B------:R-:W-:Y:S02]  /*3580*/  ISETP.NE.AND P0, PT, R2, RZ, PT ;  /* 0x000000ff0200720c */ /* 0x000fe40003f05270 */
[----:B------:R-:W-:-:S05]  /*3590*/  SHF.R.S32.HI R13, RZ, 0x1f, R8 ;  /* 0x0000001fff0d7819 */ /* 0x000fca0000011408 */
[----:B------:R-:W-:Y:S06]  /*35a0*/  @!P1 BRA `(.L_x_52) ;  /* 0x0000000400149947 */ /* 0x000fec0003800000 */
[----:B------:R-:W0:Y:S01]  /*35b0*/  LDCU.64 UR4, c[0x0][0x3a0] ;  /* 0x00007400ff0477ac */ /* 0x000e220008000a00 */
[C---:B------:R-:W-:Y:S02]  /*35c0*/  LEA R12, P1, R8.reuse, 0x40, 0x3 ;  /* 0x00000040080c7811 */ /* 0x040fe400078218ff */
[----:B------:R-:W-:Y:S01]  /*35d0*/  LOP3.LUT R9, R3, 0x7ffffff0, RZ, 0xc0, !PT ;  /* 0x7ffffff003097812 */ /* 0x000fe200078ec0ff */
[----:B------:R-:W1:Y:S01]  /*35e0*/  LDCU.64 UR8, c[0x0][0x3b0] ;  /* 0x00007600ff0877ac */ /* 0x000e620008000a00 */
[----:B------:R-:W-:-:S03]  /*35f0*/  LEA.HI.X R17, R8, RZ, R13, 0x3, P1 ;  /* 0x000000ff08117211 */ /* 0x000fc600008f1c0d */
[----:B------:R-:W-:Y:S01]  /*3600*/  IMAD.MOV R0, RZ, RZ, -R9 ;  /* 0x000000ffff007224 */ /* 0x000fe200078e0a09 */
[C---:B0-----:R-:W-:Y:S02]  /*3610*/  IADD3 R16, P2, PT, R12.reuse, UR4, RZ ;  /* 0x000000040c107c10 */ /* 0x041fe4000ff5e0ff */
[----:B-1----:R-:W-:Y:S02]  /*3620*/  IADD3 R12, P3, PT, R12, UR8, RZ ;  /* 0x000000080c0c7c10 */ /* 0x002fe4000ff7e0ff */
[C---:B------:R-:W-:Y:S02]  /*3630*/  IADD3.X R19, PT, PT, R17.reuse, UR5, RZ, P2, !PT ;  /* 0x0000000511137c10 */ /* 0x040fe400097fe4ff */
[----:B------:R-:W-:-:S09]  /*3640*/  IADD3.X R17, PT, PT, R17, UR9, RZ, P3, !PT ;  /* 0x0000000911117c10 */ /* 0x000fd20009ffe4ff */
.L_x_53:
[----:B------:R-:W-:Y:S02]  /*3650*/  IMAD.MOV.U32 R6, RZ, RZ, R16 ;  /* 0x000000ffff067224 */ /* 0x000fe400078e0010 */
[----:B------:R-:W-:-:S05]  /*3660*/  IMAD.MOV.U32 R7, RZ, RZ, R19 ;  /* 0x000000ffff077224 */ /* 0x000fca00078e0013 */
[----:B---3--:R-:W2:Y:S02]  /*3670*/  LDG.E.64 R10, desc[UR6][R6.64+-0x40] ;  /* 0xffffc006060a7981 */ /* 0x008ea4000c1e1b00 */
[----:B--2---:R-:W-:Y:S01]  /*3680*/  DMUL R14, R4, R10 ;  /* 0x0000000a040e7228 */ /* 0x004fe20000000000 */
[----:B------:R-:W-:Y:S02]  /*3690*/  IMAD.MOV.U32 R10, RZ, RZ, R12 ;  /* 0x000000ffff0a7224 */ /* 0x000fe400078e000c */
[----:B------:R-:W-:-:S05]  /*36a0*/  IMAD.MOV.U32 R11, RZ, RZ, R17 ;  /* 0x000000ffff0b7224 */ /* 0x000fca00078e0011 */
[----:B------:R0:W-:Y:S04]  /*36b0*/  STG.E.64 desc[UR6][R10.64+-0x40], R14 ;  /* 0xffffc00e0a007986 */ /* 0x0001e8000c101b06 */
[----:B------:R-:W2:Y:S02]  /*36c0*/  LDG.E.64 R16, desc[UR6][R6.64+-0x38] ;  /* 0xffffc80606107981 */ /* 0x000ea4000c1e1b00 */
[----:B--2---:R-:W-:-:S07]  /*36d0*/  DMUL R16, R4, R16 ;  /* 0x0000001004107228 */ /* 0x004fce0000000000 */
[----:B------:R1:W-:Y:S04]  /*36e0*/  STG.E.64 desc[UR6][R10.64+-0x38], R16 ;  /* 0xffffc8100a007986 */ /* 0x0003e8000c101b06 */
[----:B------:R-:W2:Y:S02]  /*36f0*/  LDG.E.64 R18, desc[UR6][R6.64+-0x30] ;  /* 0xffffd00606127981 */ /* 0x000ea4000c1e1b00 */
[----:B--2---:R-:W-:-:S07]  /*3700*/  DMUL R18, R4, R18 ;  /* 0x0000001204127228 */ /* 0x004fce0000000000 */
[----:B------:R2:W-:Y:S04]  /*3710*/  STG.E.64 desc[UR6][R10.64+-0x30], R18 ;  /* 0xffffd0120a007986 */ /* 0x0005e8000c101b06 */
[----:B------:R-:W3:Y:S02]  /*3720*/  LDG.E.64 R20, desc[UR6][R6.64+-0x28] ;  /* 0xffffd80606147981 */ /* 0x000ee4000c1e1b00 */
[----:B---3--:R-:W-:-:S07]  /*3730*/  DMUL R20, R4, R20 ;  /* 0x0000001404147228 */ /* 0x008fce0000000000 */
[----:B------:R3:W-:Y:S04]  /*3740*/  STG.E.64 desc[UR6][R10.64+-0x28], R20 ;  /* 0xffffd8140a007986 */ /* 0x0007e8000c101b06 */
[----:B------:R-:W4:Y:S02]  /*3750*/  LDG.E.64 R22, desc[UR6][R6.64+-0x20] ;  /* 0xffffe00606167981 */ /* 0x000f24000c1e1b00 */
[----:B----4-:R-:W-:-:S07]  /*3760*/  DMUL R22, R4, R22 ;  /* 0x0000001604167228 */ /* 0x010fce0000000000 */
[----:B------:R4:W-:Y:S04]  /*3770*/  STG.E.64 desc[UR6][R10.64+-0x20], R22 ;  /* 0xffffe0160a007986 */ /* 0x0009e8000c101b06 */
[----:B0-----:R-:W5:Y:S02]  /*3780*/  LDG.E.64 R14, desc[UR6][R6.64+-0x18] ;  /* 0xffffe806060e7981 */ /* 0x001f64000c1e1b00 */
[----:B-----5:R-:W-:-:S07]  /*3790*/  DMUL R14, R4, R14 ;  /* 0x0000000e040e7228 */ /* 0x020fce0000000000 */
[----:B------:R0:W-:Y:S04]  /*37a0*/  STG.E.64 desc[UR6][R10.64+-0x18], R14 ;  /* 0xffffe80e0a007986 */ /* 0x0001e8000c101b06 */
[----:B-1----:R-:W5:Y:S02]  /*37b0*/  LDG.E.64 R16, desc[UR6][R6.64+-0x10] ;  /* 0xfffff00606107981 */ /* 0x002f64000c1e1b00 */
[----:B-----5:R-:W-:-:S07]  /*37c0*/  DMUL R16, R4, R16 ;  /* 0x0000001004107228 */ /* 0x020fce0000000000 */
[----:B------:R1:W-:Y:S04]  /*37d0*/  STG.E.64 desc[UR6][R10.64+-0x10], R16 ;  /* 0xfffff0100a007986 */ /* 0x0003e8000c101b06 */
[----:B--2---:R-:W2:Y:S02]  /*37e0*/  LDG.E.64 R18, desc[UR6][R6.64+-0x8] ;  /* 0xfffff80606127981 */ /* 0x004ea4000c1e1b00 */
[----:B--2---:R-:W-:-:S07]  /*37f0*/  DMUL R18, R4, R18 ;  /* 0x0000001204127228 */ /* 0x004fce0000000000 */
[----:B------:R2:W-:Y:S04]  /*3800*/  STG.E.64 desc[UR6][R10.64+-0x8], R18 ;  /* 0xfffff8120a007986 */ /* 0x0005e8000c101b06 */
[----:B---3--:R-:W3:Y:S02]  /*3810*/  LDG.E.64 R20, desc[UR6][R6.64] ;  /* 0x0000000606147981 */ /* 0x008ee4000c1e1b00 */
[----:B---3--:R-:W-:-:S07]  /*3820*/  DMUL R20, R4, R20 ;  /* 0x0000001404147228 */ /* 0x008fce0000000000 */
[----:B------:R3:W-:Y:S04]  /*3830*/  STG.E.64 desc[UR6][R10.64], R20 ;  /* 0x000000140a007986 */ /* 0x0007e8000c101b06 */
[----:B----4-:R-:W4:Y:S02]  /*3840*/  LDG.E.64 R22, desc[UR6][R6.64+0x8] ;  /* 0x0000080606167981 */ /* 0x010f24000c1e1b00 */
        /* <DEDUP_REMOVED lines=17> */
[----:B0-----:R-:W4:Y:S01]  /*3960*/  LDG.E.64 R14, desc[UR6][R6.64+0x38] ;  /* 0x00003806060e7981 */ /* 0x001f22000c1e1b00 */
[----:B------:R-:W-:Y:S01]  /*3970*/  VIADD R0, R0, 0x10 ;  /* 0x0000001000007836 */ /* 0x000fe20000000000 */
[----:B------:R-:W-:Y:S02]  /*3980*/  IADD3 R12, P3, PT, R10, 0x80, RZ ;  /* 0x000000800a0c7810 */ /* 0x000fe40007f7e0ff */
[----:B-1----:R-:W-:Y:S02]  /*3990*/  IADD3 R16, P2, PT, R6, 0x80, RZ ;  /* 0x0000008006107810 */ /* 0x002fe40007f5e0ff */
[----:B------:R-:W-:Y:S01]  /*39a0*/  ISETP.NE.AND P1, PT, R0, RZ, PT ;  /* 0x000000ff0000720c */ /* 0x000fe20003f25270 */
[----:B------:R-:W-:Y:S01]  /*39b0*/  IMAD.X R17, RZ, RZ, R11, P3 ;  /* 0x000000ffff117224 */ /* 0x000fe200018e060b */
[----:B--2---:R-:W-:Y:S01]  /*39c0*/  IADD3.X R19, PT, PT, RZ, R7, RZ, P2, !PT ;  /* 0x00000007ff137210 */ /* 0x004fe200017fe4ff */
[----:B----4-:R-:W-:-:S07]  /*39d0*/  DMUL R14, R4, R14 ;  /* 0x0000000e040e7228 */ /* 0x010fce0000000000 */
[----:B------:R3:W-:Y:S03]  /*39e0*/  STG.E.64 desc[UR6][R10.64+0x38], R14 ;  /* 0x0000380e0a007986 */ /* 0x0007e6000c101b06 */
[----:B------:R-:W-:Y:S05]  /*39f0*/  @P1 BRA `(.L_x_53) ;  /* 0xfffffffc00141947 */ /* 0x000fea000383ffff */
.L_x_52:
[----:B------:R-:W-:Y:S05]  /*3a00*/  @!P0 EXIT ;  /* 0x000000000000894d */ /* 0x000fea0003800000 */
[----:B------:R-:W-:Y:S02]  /*3a10*/  ISETP.GE.U32.AND P0, PT, R2, 0x8, PT ;  /* 0x000000080200780c */ /* 0x000fe40003f06070 */
[----:B------:R-:W-:-:S04]  /*3a20*/  LOP3.LUT R24, R3, 0x7, RZ, 0xc0, !PT ;  /* 0x0000000703187812 */ /* 0x000fc800078ec0ff */
[----:B------:R-:W-:-:S07]  /*3a30*/  ISETP.NE.AND P1, PT, R24, RZ, PT ;  /* 0x000000ff1800720c */ /* 0x000fce0003f25270 */
[----:B------:R-:W-:Y:S06]  /*3a40*/  @!P0 BRA `(.L_x_54) ;  /* 0x00000000008c8947 */ /* 0x000fec0003800000 */
[----:B------:R-:W0:Y:S01]  /*3a50*/  LDCU.64 UR4, c[0x0][0x3a0] ;  /* 0x00007400ff0477ac */ /* 0x000e220008000a00 */
[----:B------:R-:W-:-:S05]  /*3a60*/  IADD3 R0, P0, PT, R8, R9, RZ ;  /* 0x0000000908007210 */ /* 0x000fca0007f1e0ff */
[----:B------:R-:W-:Y:S02]  /*3a70*/  IMAD.X R7, RZ, RZ, R13, P0 ;  /* 0x000000ffff077224 */ /* 0x000fe400000e060d */
[----:B---3--:R-:W-:-:S03]  /*3a80*/  IMAD.SHL.U32 R14, R0, 0x8, RZ ;  /* 0x00000008000e7824 */ /* 0x008fc600078e00ff */
[----:B------:R-:W-:Y:S02]  /*3a90*/  SHF.L.U64.HI R0, R0, 0x3, R7 ;  /* 0x0000000300007819 */ /* 0x000fe40000010207 */
[----:B0-----:R-:W-:-:S04]  /*3aa0*/  IADD3 R6, P0, PT, R14, UR4, RZ ;  /* 0x000000040e067c10 */ /* 0x001fc8000ff1e0ff */
[----:B------:R-:W-:Y:S01]  /*3ab0*/  IADD3.X R7, PT, PT, R0, UR5, RZ, P0, !PT ;  /* 0x0000000500077c10 */ /* 0x000fe200087fe4ff */
[----:B------:R-:W0:Y:S04]  /*3ac0*/  LDCU.64 UR4, c[0x0][0x3b0] ;  /* 0x00007600ff0477ac */ /* 0x000e280008000a00 */
[----:B------:R-:W2:Y:S01]  /*3ad0*/  LDG.E.64 R10, desc[UR6][R6.64] ;  /* 0x00000006060a7981 */ /* 0x000ea2000c1e1b00 */
[----:B0-----:R-:W-:-:S04]  /*3ae0*/  IADD3 R14, P0, PT, R14, UR4, RZ ;  /* 0x000000040e0e7c10 */ /* 0x001fc8000ff1e0ff */
[----:B------:R-:W-:Y:S01]  /*3af0*/  IADD3.X R15, PT, PT, R0, UR5, RZ, P0, !PT ;  /* 0x00000005000f7c10 */ /* 0x000fe200087fe4ff */
[----:B--2---:R-:W-:-:S07]  /*3b00*/  DMUL R10, R4, R10 ;  /* 0x0000000a040a7228 */ /* 0x004fce0000000000 */
        /* <DEDUP_REMOVED lines=10> */
[----:B------:R-:W3:Y:S02]  /*3bb0*/  LDG.E.64 R22, desc[UR6][R6.64+0x20] ;  /* 0x0000200606167981 */ /* 0x000ee4000c1e1b00 */
[----:B---3--:R-:W-:-:S07]  /*3bc0*/  DMUL R22, R4, R22 ;  /* 0x0000001604167228 */ /* 0x008fce0000000000 */
[----:B------:R4:W-:Y:S04]  /*3bd0*/  STG.E.64 desc[UR6][R14.64+0x20], R22 ;  /* 0x000020160e007986 */ /* 0x0009e8000c101b06 */
[----:B0-----:R-:W3:Y:S02]  /*3be0*/  LDG.E.64 R10, desc[UR6][R6.64+0x28] ;  /* 0x00002806060a7981 */ /* 0x001ee4000c1e1b00 */
[----:B---3--:R-:W-:-:S07]  /*3bf0*/  DMUL R10, R4, R10 ;  /* 0x0000000a040a7228 */ /* 0x008fce0000000000 */
[----:B------:R4:W-:Y:S04]  /*3c00*/  STG.E.64 desc[UR6][R14.64+0x28], R10 ;  /* 0x0000280a0e007986 */ /* 0x0009e8000c101b06 */
[----:B-1----:R-:W3:Y:S02]  /*3c10*/  LDG.E.64 R16, desc[UR6][R6.64+0x30] ;  /* 0x0000300606107981 */ /* 0x002ee4000c1e1b00 */
[----:B---3--:R-:W-:-:S07]  /*3c20*/  DMUL R16, R4, R16 ;  /* 0x0000001004107228 */ /* 0x008fce0000000000 */
[----:B------:R4:W-:Y:S04]  /*3c30*/  STG.E.64 desc[UR6][R14.64+0x30], R16 ;  /* 0x000030100e007986 */ /* 0x0009e8000c101b06 */
[----:B--2---:R-:W2:Y:S01]  /*3c40*/  LDG.E.64 R18, desc[UR6][R6.64+0x38] ;  /* 0x0000380606127981 */ /* 0x004ea2000c1e1b00 */
[----:B------:R-:W-:Y:S01]  /*3c50*/  VIADD R9, R9, 0x8 ;  /* 0x0000000809097836 */ /* 0x000fe20000000000 */
[----:B--2---:R-:W-:-:S07]  /*3c60*/  DMUL R18, R4, R18 ;  /* 0x0000001204127228 */ /* 0x004fce0000000000 */
[----:B------:R4:W-:Y:S04]  /*3c70*/  STG.E.64 desc[UR6][R14.64+0x38], R18 ;  /* 0x000038120e007986 */ /* 0x0009e8000c101b06 */
.L_x_54:
        /* <DEDUP_REMOVED lines=8> */
[----:B----4-:R-:W-:-:S03]  /*3d00*/  IMAD.SHL.U32 R18, R0, 0x8, RZ ;  /* 0x0000000800127824 */ /* 0x010fc600078e00ff */
        /* <DEDUP_REMOVED lines=12> */
[----:B---3--:R-:W2:Y:S02]  /*3dd0*/  LDG.E.64 R10, desc[UR6][R16.64+0x10] ;  /* 0x00001006100a7981 */ /* 0x008ea4000c1e1b00 */
[----:B--2---:R-:W-:-:S07]  /*3de0*/  DMUL R10, R4, R10 ;  /* 0x0000000a040a7228 */ /* 0x004fce0000000000 */
[----:B------:R0:W-:Y:S04]  /*3df0*/  STG.E.64 desc[UR6][R18.64+0x10], R10 ;  /* 0x0000100a12007986 */ /* 0x0001e8000c101b06 */
[----:B------:R-:W2:Y:S01]  /*3e00*/  LDG.E.64 R14, desc[UR6][R16.64+0x18] ;  /* 0x00001806100e7981 */ /* 0x000ea2000c1e1b00 */
[----:B------:R-:W-:Y:S01]  /*3e10*/  IADD3 R9, PT, PT, R9, 0x4, RZ ;  /* 0x0000000409097810 */ /* 0x000fe20007ffe0ff */
[----:B--2---:R-:W-:-:S07]  /*3e20*/  DMUL R14, R4, R14 ;  /* 0x0000000e040e7228 */ /* 0x004fce0000000000 */
[----:B------:R0:W-:Y:S04]  /*3e30*/  STG.E.64 desc[UR6][R18.64+0x18], R14 ;  /* 0x0000180e12007986 */ /* 0x0001e8000c101b06 */
.L_x_55:
[----:B------:R-:W-:Y:S05]  /*3e40*/  @!P1 EXIT ;  /* 0x000000000000994d */ /* 0x000fea0003800000 */
[----:B------:R-:W0:Y:S01]  /*3e50*/  LDCU.64 UR4, c[0x0][0x3b0] ;  /* 0x00007600ff0477ac */ /* 0x000e220008000a00 */
[----:B------:R-:W-:Y:S01]  /*3e60*/  IADD3 R9, P0, PT, R8, R9, RZ ;  /* 0x0000000908097210 */ /* 0x000fe20007f1e0ff */
[----:B------:R-:W1:Y:S04]  /*3e70*/  LDCU.64 UR8, c[0x0][0x3a0] ;  /* 0x00007400ff0877ac */ /* 0x000e680008000a00 */
[----:B------:R-:W-:Y:S02]  /*3e80*/  IMAD.SHL.U32 R8, R9, 0x8, RZ ;  /* 0x0000000809087824 */ /* 0x000fe400078e00ff */
[----:B------:R-:W-:-:S05]  /*3e90*/  IMAD.X R0, RZ, RZ, R13, P0 ;  /* 0x000000ffff007224 */ /* 0x000fca00000e060d */
[----:B------:R-:W-:Y:S01]  /*3ea0*/  SHF.L.U64.HI R9, R9, 0x3, R0 ;  /* 0x0000000309097819 */ /* 0x000fe20000010200 */
[----:B------:R-:W-:Y:S01]  /*3eb0*/  IMAD.MOV R0, RZ, RZ, -R12 ;  /* 0x000000ffff007224 */ /* 0x000fe200078e0a0c */
[C---:B0--34-:R-:W-:Y:S02]  /*3ec0*/  IADD3 R10, P0, PT, R8.reuse, UR4, RZ ;  /* 0x00000004080a7c10 */ /* 0x059fe4000ff1e0ff */
[----:B-1----:R-:W-:Y:S02]  /*3ed0*/  IADD3 R8, P1, PT, R8, UR8, RZ ;  /* 0x0000000808087c10 */ /* 0x002fe4000ff3e0ff */
[C---:B------:R-:W-:Y:S02]  /*3ee0*/  IADD3.X R11, PT, PT, R9.reuse, UR5, RZ, P0, !PT ;  /* 0x00000005090b7c10 */ /* 0x040fe400087fe4ff */
[----:B------:R-:W-:-:S09]  /*3ef0*/  IADD3.X R9, PT, PT, R9, UR9, RZ, P1, !PT ;  /* 0x0000000909097c10 */ /* 0x000fd20008ffe4ff */
.L_x_56:
[----:B0-----:R-:W-:Y:S02]  /*3f00*/  IMAD.MOV.U32 R6, RZ, RZ, R8 ;  /* 0x000000ffff067224 */ /* 0x001fe400078e0008 */
[----:B------:R-:W-:-:S05]  /*3f10*/  IMAD.MOV.U32 R7, RZ, RZ, R9 ;  /* 0x000000ffff077224 */ /* 0x000fca00078e0009 */
[----:B------:R0:W2:Y:S01]  /*3f20*/  LDG.E.64 R2, desc[UR6][R6.64] ;  /* 0x0000000606027981 */ /* 0x0000a2000c1e1b00 */
[----:B------:R-:W-:Y:S01]  /*3f30*/  VIADD R0, R0, 0x1 ;  /* 0x0000000100007836 */ /* 0x000fe20000000000 */
[----:B------:R-:W-:-:S04]  /*3f40*/  IADD3 R8, P2, PT, R8, 0x8, RZ ;  /* 0x0000000808087810 */ /* 0x000fc80007f5e0ff */
[----:B------:R-:W-:Y:S01]  /*3f50*/  ISETP.NE.AND P0, PT, R0, RZ, PT ;  /* 0x000000ff0000720c */ /* 0x000fe20003f05270 */
[----:B------:R-:W-:Y:S02]  /*3f60*/  IMAD.X R9, RZ, RZ, R9, P2 ;  /* 0x000000ffff097224 */ /* 0x000fe400010e0609 */
[----:B0-----:R-:W-:Y:S01]  /*3f70*/  IMAD.MOV.U32 R6, RZ, RZ, R10 ;  /* 0x000000ffff067224 */ /* 0x001fe200078e000a */
[----:B------:R-:W-:Y:S02]  /*3f80*/  MOV R7, R11 ;  /* 0x0000000b00077202 */ /* 0x000fe40000000f00 */
[----:B------:R-:W-:-:S05]  /*3f90*/  IADD3 R10, P1, PT, R10, 0x8, RZ ;  /* 0x000000080a0a7810 */ /* 0x000fca0007f3e0ff */
[----:B------:R-:W-:Y:S01]  /*3fa0*/  IMAD.X R11, RZ, RZ, R11, P1 ;  /* 0x000000ffff0b7224 */ /* 0x000fe200008e060b */
[----:B--2---:R-:W-:-:S07]  /*3fb0*/  DMUL R2, R4, R2 ;  /* 0x0000000204027228 */ /* 0x004fce0000000000 */
[----:B------:R0:W-:Y:S01]  /*3fc0*/  STG.E.64 desc[UR6][R6.64], R2 ;  /* 0x0000000206007986 */ /* 0x0001e2000c101b06 */
[----:B------:R-:W-:Y:S05]  /*3fd0*/  @P0 BRA `(.L_x_56) ;  /* 0xfffffffc00c80947 */ /* 0x000fea000383ffff */
[----:B------:R-:W-:Y:S05]  /*3fe0*/  EXIT ;  /* 0x000000000000794d */ /* 0x000fea0003800000 */
        .weak           $__internal_0_$__cuda_sm20_div_rn_f64_full
        .type           $__internal_0_$__cuda_sm20_div_rn_f64_full,@function
        .size           $__internal_0_$__cuda_sm20_div_rn_f64_full,($__internal_1_$__cuda_sm20_dsqrt_rn_f64_mediumpath_v1 - $__internal_0_$__cuda_sm20_div_rn_f64_full)
$__internal_0_$__cuda_sm20_div_rn_f64_full:
[C---:B------:R-:W-:Y:S01]  /*3ff0*/  FSETP.GEU.AND P0, PT, |R31|.reuse, 1.469367938527859385e-39, PT ;  /* 0x001000001f00780b */ /* 0x040fe20003f0e200 */
[----:B------:R-:W-:Y:S01]  /*4000*/  IMAD.MOV.U32 R36, RZ, RZ, 0x1 ;  /* 0x00000001ff247424 */ /* 0x000fe200078e00ff */
[----:B------:R-:W-:Y:S01]  /*4010*/  LOP3.LUT R28, R31, 0x800fffff, RZ, 0xc0, !PT ;  /* 0x800fffff1f1c7812 */ /* 0x000fe200078ec0ff */
[----:B------:R-:W-:Y:S01]  /*4020*/  BSSY.RECONVERGENT B1, `(.L_x_57) ;  /* 0x0000054000017945 */ /* 0x000fe20003800200 */
[C---:B------:R-:W-:Y:S02]  /*4030*/  FSETP.GEU.AND P4, PT, |R33|.reuse, 1.469367938527859385e-39, PT ;  /* 0x001000002100780b */ /* 0x040fe40003f8e200 */
[----:B------:R-:W-:Y:S01]  /*4040*/  LOP3.LUT R29, R28, 0x3ff00000, RZ, 0xfc, !PT ;  /* 0x3ff000001c1d7812 */ /* 0x000fe200078efcff */
[----:B------:R-:W-:Y:S01]  /*4050*/  IMAD.MOV.U32 R28, RZ, RZ, R30 ;  /* 0x000000ffff1c7224 */ /* 0x000fe200078e001e */
[----:B------:R-:W-:Y:S02]  /*4060*/  LOP3.LUT R9, R33, 0x7ff00000, RZ, 0xc0, !PT ;  /* 0x7ff0000021097812 */ /* 0x000fe400078ec0ff */
[----:B------:R-:W-:-:S03]  /*4070*/  LOP3.LUT R12, R31, 0x7ff00000, RZ, 0xc0, !PT ;  /* 0x7ff000001f0c7812 */ /* 0x000fc600078ec0ff */
[----:B------:R-:W-:Y:S01]  /*4080*/  @!P0 DMUL R28, R30, 8.98846567431157953865e+307 ;  /* 0x7fe000001e1c8828 */ /* 0x000fe20000000000 */
[----:B------:R-:W-:-:S03]  /*4090*/  ISETP.GE.U32.AND P3, PT, R9, R12, PT ;  /* 0x0000000c0900720c */ /* 0x000fc60003f66070 */
[----:B------:R-:W-:Y:S01]  /*40a0*/  @!P4 LOP3.LUT R10, R31, 0x7ff00000, RZ, 0xc0, !PT ;  /* 0x7ff000001f0ac812 */ /* 0x000fe200078ec0ff */
[----:B------:R-:W-:Y:S01]  /*40b0*/  @!P4 IMAD.MOV.U32 R48, RZ, RZ, RZ ;  /* 0x000000ffff30c224 */ /* 0x000fe200078e00ff */
[----:B------:R-:W0:Y:S02]  /*40c0*/  MUFU.RCP64H R37, R29 ;  /* 0x0000001d00257308 */ /* 0x000e240000001800 */
[----:B------:R-:W-:Y:S01]  /*40d0*/  @!P4 ISETP.GE.U32.AND P5, PT, R9, R10, PT ;  /* 0x0000000a0900c20c */ /* 0x000fe20003fa6070 */
[----:B------:R-:W-:Y:S01]  /*40e0*/  IMAD.MOV.U32 R10, RZ, RZ, 0x1ca00000 ;  /* 0x1ca00000ff0a7424 */ /* 0x000fe200078e00ff */
[----:B------:R-:W-:-:S04]  /*40f0*/  @!P0 LOP3.LUT R12, R29, 0x7ff00000, RZ, 0xc0, !PT ;  /* 0x7ff000001d0c8812 */ /* 0x000fc800078ec0ff */
[----:B------:R-:W-:-:S04]  /*4100*/  @!P4 SEL R11, R10, 0x63400000, !P5 ;  /* 0x634000000a0bc807 */ /* 0x000fc80006800000 */
[----:B------:R-:W-:-:S04]  /*4110*/  @!P4 LOP3.LUT R11, R11, 0x80000000, R33, 0xf8, !PT ;  /* 0x800000000b0bc812 */ /* 0x000fc800078ef821 */
[----:B------:R-:W-:Y:S01]  /*4120*/  @!P4 LOP3.LUT R49, R11, 0x100000, RZ, 0xfc, !PT ;  /* 0x001000000b31c812 */ /* 0x000fe200078efcff */
[----:B0-----:R-:W-:Y:S01]  /*4130*/  DFMA R34, R36, -R28, 1 ;  /* 0x3ff000002422742b */ /* 0x001fe2000000081c */
[----:B------:R-:W-:-:S07]  /*4140*/  IMAD.MOV.U32 R11, RZ, RZ, R9 ;  /* 0x000000ffff0b7224 */ /* 0x000fce00078e0009 */
[----:B------:R-:W-:-:S08]  /*4150*/  DFMA R34, R34, R34, R34 ;  /* 0x000000222222722b */ /* 0x000fd00000000022 */
[----:B------:R-:W-:Y:S01]  /*4160*/  DFMA R36, R36, R34, R36 ;  /* 0x000000222424722b */ /* 0x000fe20000000024 */
[----:B------:R-:W-:Y:S02]  /*4170*/  SEL R35, R10, 0x63400000, !P3 ;  /* 0x634000000a237807 */ /* 0x000fe40005800000 */
[----:B------:R-:W-:Y:S02]  /*4180*/  MOV R34, R32 ;  /* 0x0000002000227202 */ /* 0x000fe40000000f00 */
[----:B------:R-:W-:-:S03]  /*4190*/  LOP3.LUT R35, R35, 0x800fffff, R33, 0xf8, !PT ;  /* 0x800fffff23237812 */ /* 0x000fc600078ef821 */
[----:B------:R-:W-:-:S03]  /*41a0*/  DFMA R50, R36, -R28, 1 ;  /* 0x3ff000002432742b */ /* 0x000fc6000000081c */
[----:B------:R-:W-:-:S05]  /*41b0*/  @!P4 DFMA R34, R34, 2, -R48 ;  /* 0x400000002222c82b */ /* 0x000fca0000000830 */
[----:B------:R-:W-:-:S05]  /*41c0*/  DFMA R50, R36, R50, R36 ;  /* 0x000000322432722b */ /* 0x000fca0000000024 */
[----:B------:R-:W-:-:S03]  /*41d0*/  @!P4 LOP3.LUT R11, R35, 0x7ff00000, RZ, 0xc0, !PT ;  /* 0x7ff00000230bc812 */ /* 0x000fc600078ec0ff */
[----:B------:R-:W-:Y:S02]  /*41e0*/  DMUL R48, R50, R34 ;  /* 0x0000002232307228 */ /* 0x000fe40000000000 */
[----:B------:R-:W-:-:S05]  /*41f0*/  VIADD R13, R11, 0xffffffff ;  /* 0xffffffff0b0d7836 */ /* 0x000fca0000000000 */
[----:B------:R-:W-:Y:S01]  /*4200*/  ISETP.GT.U32.AND P0, PT, R13, 0x7feffffe, PT ;  /* 0x7feffffe0d00780c */ /* 0x000fe20003f04070 */
[----:B------:R-:W-:Y:S01]  /*4210*/  VIADD R13, R12, 0xffffffff ;  /* 0xffffffff0c0d7836 */ /* 0x000fe20000000000 */
[----:B------:R-:W-:-:S04]  /*4220*/  DFMA R36, R48, -R28, R34 ;  /* 0x8000001c3024722b */ /* 0x000fc80000000022 */
[----:B------:R-:W-:-:S04]  /*4230*/  ISETP.GT.U32.OR P0, PT, R13, 0x7feffffe, P0 ;  /* 0x7feffffe0d00780c */ /* 0x000fc80000704470 */
[----:B------:R-:W-:-:S09]  /*4240*/  DFMA R36, R50, R36, R48 ;  /* 0x000000243224722b */ /* 0x000fd20000000030 */
[----:B------:R-:W-:Y:S05]  /*4250*/  @P0 BRA `(.L_x_58) ;  /* 0x00000000006c0947 */ /* 0x000fea0003800000 */
[----:B------:R-:W-:-:S04]  /*4260*/  LOP3.LUT R12, R31, 0x7ff00000, RZ, 0xc0, !PT ;  /* 0x7ff000001f0c7812 */ /* 0x000fc800078ec0ff */
[CC--:B------:R-:W-:Y:S02]  /*4270*/  VIADDMNMX R11, R9.reuse, -R12.reuse, 0xb9600000, !PT ;  /* 0xb9600000090b7446 */ /* 0x0c0fe4000780090c */
[----:B------:R-:W-:Y:S02]  /*4280*/  ISETP.GE.U32.AND P0, PT, R9, R12, PT ;  /* 0x0000000c0900720c */ /* 0x000fe40003f06070 */
[----:B------:R-:W-:Y:S02]  /*4290*/  VIMNMX R11, PT, PT, R11, 0x46a00000, PT ;  /* 0x46a000000b0b7848 */ /* 0x000fe40003fe0100 */
[----:B------:R-:W-:Y:S02]  /*42a0*/  SEL R10, R10, 0x63400000, !P0 ;  /* 0x634000000a0a7807 */ /* 0x000fe40004000000 */
[----:B------:R-:W-:-:S03]  /*42b0*/  MOV R12, RZ ;  /* 0x000000ff000c7202 */ /* 0x000fc60000000f00 */
[----:B------:R-:W-:-:S04]  /*42c0*/  IMAD.IADD R10, R11, 0x1, -R10 ;  /* 0x000000010b0a7824 */ /* 0x000fc800078e0a0a */
[----:B------:R-:W-:-:S06]  /*42d0*/  VIADD R13, R10, 0x7fe00000 ;  /* 0x7fe000000a0d7836 */ /* 0x000fcc0000000000 */
[----:B------:R-:W-:-:S10]  /*42e0*/  DMUL R48, R36, R12 ;  /* 0x0000000c24307228 */ /* 0x000fd40000000000 */
[----:B------:R-:W-:-:S13]  /*42f0*/  FSETP.GTU.AND P0, PT, |R49|, 1.469367938527859385e-39, PT ;  /* 0x001000003100780b */ /* 0x000fda0003f0c200 */
[----:B------:R-:W-:Y:S05]  /*4300*/  @P0 BRA `(.L_x_59) ;  /* 0x0000000000940947 */ /* 0x000fea0003800000 */
[----:B------:R-:W-:-:S06]  /*4310*/  DFMA R28, R36, -R28, R34 ;  /* 0x8000001c241c722b */ /* 0x000fcc0000000022 */
[----:B------:R-:W-:-:S04]  /*4320*/  IMAD.MOV.U32 R28, RZ, RZ, RZ ;  /* 0x000000ffff1c7224 */ /* 0x000fc800078e00ff */
[C---:B------:R-:W-:Y:S02]  /*4330*/  FSETP.NEU.AND P0, PT, R29.reuse, RZ, PT ;  /* 0x000000ff1d00720b */ /* 0x040fe40003f0d000 */
[----:B------:R-:W-:-:S04]  /*4340*/  LOP3.LUT R30, R29, 0x80000000, R31, 0x48, !PT ;  /* 0x800000001d1e7812 */ /* 0x000fc800078e481f */
[----:B------:R-:W-:-:S07]  /*4350*/  LOP3.LUT R29, R30, R13, RZ, 0xfc, !PT ;  /* 0x0000000d1e1d7212 */ /* 0x000fce00078efcff */
[----:B------:R-:W-:Y:S05]  /*4360*/  @!P0 BRA `(.L_x_59) ;  /* 0x00000000007c8947 */ /* 0x000fea0003800000 */
[----:B------:R-:W-:Y:S01]  /*4370*/  IMAD.MOV R13, RZ, RZ, -R10 ;  /* 0x000000ffff0d7224 */ /* 0x000fe200078e0a0a */
[----:B------:R-:W-:Y:S01]  /*4380*/  IADD3 R9, PT, PT, -R10, -0x43300000, RZ ;  /* 0xbcd000000a097810 */ /* 0x000fe20007ffe1ff */
[----:B------:R-:W-:-:S06]  /*4390*/  IMAD.MOV.U32 R12, RZ, RZ, RZ ;  /* 0x000000ffff0c7224 */ /* 0x000fcc00078e00ff */
[----:B------:R-:W-:Y:S02]  /*43a0*/  DFMA R12, R48, -R12, R36 ;  /* 0x8000000c300c722b */ /* 0x000fe40000000024 */
[----:B------:R-:W-:-:S08]  /*43b0*/  DMUL.RP R36, R36, R28 ;  /* 0x0000001c24247228 */ /* 0x000fd00000008000 */
[----:B------:R-:W-:Y:S02]  /*43c0*/  FSETP.NEU.AND P0, PT, |R13|, R9, PT ;  /* 0x000000090d00720b */ /* 0x000fe40003f0d200 */
[----:B------:R-:W-:Y:S02]  /*43d0*/  LOP3.LUT R9, R37, R30, RZ, 0x3c, !PT ;  /* 0x0000001e25097212 */ /* 0x000fe400078e3cff */
[----:B------:R-:W-:Y:S02]  /*43e0*/  FSEL R48, R36, R48, !P0 ;  /* 0x0000003024307208 */ /* 0x000fe40004000000 */
[----:B------:R-:W-:Y:S01]  /*43f0*/  FSEL R49, R9, R49, !P0 ;  /* 0x0000003109317208 */ /* 0x000fe20004000000 */
[----:B------:R-:W-:Y:S06]  /*4400*/  BRA `(.L_x_59) ;  /* 0x0000000000547947 */ /* 0x000fec0003800000 */
.L_x_58:
[----:B------:R-:W-:-:S14]  /*4410*/  DSETP.NAN.AND P0, PT, R32, R32, PT ;  /* 0x000000202000722a */ /* 0x000fdc0003f08000 */
[----:B------:R-:W-:Y:S05]  /*4420*/  @P0 BRA `(.L_x_60) ;  /* 0x0000000000440947 */ /* 0x000fea0003800000 */
[----:B------:R-:W-:-:S14]  /*4430*/  DSETP.NAN.AND P0, PT, R30, R30, PT ;  /* 0x0000001e1e00722a */ /* 0x000fdc0003f08000 */
[----:B------:R-:W-:Y:S05]  /*4440*/  @P0 BRA `(.L_x_61) ;  /* 0x0000000000300947 */ /* 0x000fea0003800000 */
[----:B------:R-:W-:Y:S01]  /*4450*/  ISETP.NE.AND P0, PT, R11, R12, PT ;  /* 0x0000000c0b00720c */ /* 0x000fe20003f05270 */
[----:B------:R-:W-:Y:S02]  /*4460*/  IMAD.MOV.U32 R48, RZ, RZ, 0x0 ;  /* 0x00000000ff307424 */ /* 0x000fe400078e00ff */
[----:B------:R-:W-:-:S10]  /*4470*/  IMAD.MOV.U32 R49, RZ, RZ, -0x80000 ;  /* 0xfff80000ff317424 */ /* 0x000fd400078e00ff */
[----:B------:R-:W-:Y:S05]  /*4480*/  @!P0 BRA `(.L_x_59) ;  /* 0x0000000000348947 */ /* 0x000fea0003800000 */
[----:B------:R-:W-:Y:S02]  /*4490*/  ISETP.NE.AND P0, PT, R11, 0x7ff00000, PT ;  /* 0x7ff000000b00780c */ /* 0x000fe40003f05270 */
[----:B------:R-:W-:Y:S02]  /*44a0*/  LOP3.LUT R49, R33, 0x80000000, R31, 0x48, !PT ;  /* 0x8000000021317812 */ /* 0x000fe400078e481f */
[----:B------:R-:W-:-:S13]  /*44b0*/  ISETP.EQ.OR P0, PT, R12, RZ, !P0 ;  /* 0x000000ff0c00720c */ /* 0x000fda0004702670 */
[----:B------:R-:W-:Y:S01]  /*44c0*/  @P0 LOP3.LUT R9, R49, 0x7ff00000, RZ, 0xfc, !PT ;  /* 0x7ff0000031090812 */ /* 0x000fe200078efcff */
[----:B------:R-:W-:Y:S01]  /*44d0*/  @!P0 IMAD.MOV.U32 R48, RZ, RZ, RZ ;  /* 0x000000ffff308224 */ /* 0x000fe200078e00ff */
[----:B------:R-:W-:-:S03]  /*44e0*/  @P0 MOV R48, RZ ;  /* 0x000000ff00300202 */ /* 0x000fc60000000f00 */
[----:B------:R-:W-:Y:S01]  /*44f0*/  @P0 IMAD.MOV.U32 R49, RZ, RZ, R9 ;  /* 0x000000ffff310224 */ /* 0x000fe200078e0009 */
[----:B------:R-:W-:Y:S06]  /*4500*/  BRA `(.L_x_59) ;  /* 0x0000000000147947 */ /* 0x000fec0003800000 */
.L_x_61:
[----:B------:R-:W-:Y:S01]  /*4510*/  LOP3.LUT R49, R31, 0x80000, RZ, 0xfc, !PT ;  /* 0x000800001f317812 */ /* 0x000fe200078efcff */
[----:B------:R-:W-:Y:S01]  /*4520*/  IMAD.MOV.U32 R48, RZ, RZ, R30 ;  /* 0x000000ffff307224 */ /* 0x000fe200078e001e */
[----:B------:R-:W-:Y:S06]  /*4530*/  BRA `(.L_x_59) ;  /* 0x0000000000087947 */ /* 0x000fec0003800000 */
.L_x_60:
[----:B------:R-:W-:Y:S01]  /*4540*/  LOP3.LUT R49, R33, 0x80000, RZ, 0xfc, !PT ;  /* 0x0008000021317812 */ /* 0x000fe200078efcff */
[----:B------:R-:W-:-:S07]  /*4550*/  IMAD.MOV.U32 R48, RZ, RZ, R32 ;  /* 0x000000ffff307224 */ /* 0x000fce00078e0020 */
.L_x_59:
[----:B------:R-:W-:Y:S05]  /*4560*/  BSYNC.RECONVERGENT B1 ;  /* 0x0000000000017941 */ /* 0x000fea0003800200 */
.L_x_57:
[----:B------:R-:W-:Y:S02]  /*4570*/  HFMA2 R11, -RZ, RZ, 0, 0 ;  /* 0x00000000ff0b7431 */ /* 0x000fe400000001ff */
[----:B------:R-:W-:Y:S02]  /*4580*/  IMAD.MOV.U32 R10, RZ, RZ, R0 ;  /* 0x000000ffff0a7224 */ /* 0x000fe400078e0000 */
[----:B------:R-:W-:Y:S02]  /*4590*/  IMAD.MOV.U32 R12, RZ, RZ, R48 ;  /* 0x000000ffff0c7224 */ /* 0x000fe400078e0030 */
[----:B------:R-:W-:Y:S01]  /*45a0*/  IMAD.MOV.U32 R13, RZ, RZ, R49 ;  /* 0x000000ffff0d7224 */ /* 0x000fe200078e0031 */
[----:B------:R-:W-:Y:S06]  /*45b0*/  RET.REL.NODEC R10 `(_Z16lda_fused_kerneliibPKdS0_S0_PdS1_) ;  /* 0xffffffb80a907950 */ /* 0x000fec0003c3ffff */
        .weak           $__internal_1_$__cuda_sm20_dsqrt_rn_f64_mediumpath_v1
        .type           $__internal_1_$__cuda_sm20_dsqrt_rn_f64_mediumpath_v1,@function
        .size           $__internal_1_$__cuda_sm20_dsqrt_rn_f64_mediumpath_v1,($_Z16lda_fused_kerneliibPKdS0_S0_PdS1_$__internal_accurate_pow - $__internal_1_$__cuda_sm20_dsqrt_rn_f64_mediumpath_v1)
$__internal_1_$__cuda_sm20_dsqrt_rn_f64_mediumpath_v1:
[----:B------:R-:W-:Y:S01]  /*45c0*/  ISETP.GE.U32.AND P0, PT, R2, -0x3400000, PT ;  /* 0xfcc000000200780c */ /* 0x000fe20003f06070 */
[----:B------:R-:W-:Y:S01]  /*45d0*/  BSSY.RECONVERGENT B1, `(.L_x_62) ;  /* 0x0000025000017945 */ /* 0x000fe20003800200 */
[----:B------:R-:W-:Y:S02]  /*45e0*/  IMAD.MOV.U32 R2, RZ, RZ, R12 ;  /* 0x000000ffff027224 */ /* 0x000fe400078e000c */
[----:B------:R-:W-:-:S09]  /*45f0*/  IMAD.MOV.U32 R3, RZ, RZ, R13 ;  /* 0x000000ffff037224 */ /* 0x000fd200078e000d */
[----:B------:R-:W-:Y:S05]  /*4600*/  @!P0 BRA `(.L_x_63) ;  /* 0x0000000000208947 */ /* 0x000fea0003800000 */
[----:B------:R-:W-:-:S10]  /*4610*/  DFMA.RM R2, R2, R6, R10 ;  /* 0x000000060202722b */ /* 0x000fd4000000400a */
[----:B------:R-:W-:-:S05]  /*4620*/  IADD3 R6, P0, PT, R2, 0x1, RZ ;  /* 0x0000000102067810 */ /* 0x000fca0007f1e0ff */
[----:B------:R-:W-:-:S06]  /*4630*/  IMAD.X R7, RZ, RZ, R3, P0 ;  /* 0x000000ffff077224 */ /* 0x000fcc00000e0603 */
[----:B------:R-:W-:-:S08]  /*4640*/  DFMA.RP R4, -R2, R6, R4 ;  /* 0x000000060204722b */ /* 0x000fd00000008104 */
[----:B------:R-:W-:-:S06]  /*4650*/  DSETP.GT.AND P0, PT, R4, RZ, PT ;  /* 0x000000ff0400722a */ /* 0x000fcc0003f04000 */
[----:B------:R-:W-:Y:S02]  /*4660*/  FSEL R2, R6, R2, P0 ;  /* 0x0000000206027208 */ /* 0x000fe40000000000 */
[----:B------:R-:W-:Y:S01]  /*4670*/  FSEL R3, R7, R3, P0 ;  /* 0x0000000307037208 */ /* 0x000fe20000000000 */
[----:B------:R-:W-:Y:S06]  /*4680*/  BRA `(.L_x_64) ;  /* 0x0000000000647947 */ /* 0x000fec0003800000 */
.L_x_63:
[----:B------:R-:W-:-:S14]  /*4690*/  DSETP.NE.AND P0, PT, R4, RZ, PT ;  /* 0x000000ff0400722a */ /* 0x000fdc0003f05000 */
[----:B------:R-:W-:Y:S05]  /*46a0*/  @!P0 BRA `(.L_x_65) ;  /* 0x0000000000588947 */ /* 0x000fea0003800000 */
[----:B------:R-:W-:-:S13]  /*46b0*/  ISETP.GE.AND P0, PT, R5, RZ, PT ;  /* 0x000000ff0500720c */ /* 0x000fda0003f06270 */
[----:B------:R-:W-:Y:S02]  /*46c0*/  @!P0 IMAD.MOV.U32 R2, RZ, RZ, 0x0 ;  /* 0x00000000ff028424 */ /* 0x000fe400078e00ff */
[----:B------:R-:W-:Y:S01]  /*46d0*/  @!P0 IMAD.MOV.U32 R3, RZ, RZ, -0x80000 ;  /* 0xfff80000ff038424 */ /* 0x000fe200078e00ff */
[----:B------:R-:W-:Y:S06]  /*46e0*/  @!P0 BRA `(.L_x_64) ;  /* 0x00000000004c8947 */ /* 0x000fec0003800000 */
[----:B------:R-:W-:-:S13]  /*46f0*/  ISETP.GT.AND P0, PT, R5, 0x7fefffff, PT ;  /* 0x7fefffff0500780c */ /* 0x000fda0003f04270 */
[----:B------:R-:W-:Y:S05]  /*4700*/  @P0 BRA `(.L_x_65) ;  /* 0x0000000000400947 */ /* 0x000fea0003800000 */
[----:B------:R-:W-:Y:S01]  /*4710*/  DMUL R2, R4, 8.11296384146066816958e+31 ;  /* 0x4690000004027828 */ /* 0x000fe20000000000 */
[----:B------:R-:W-:Y:S01]  /*4720*/  MOV R10, 0x0 ;  /* 0x00000000000a7802 */ /* 0x000fe20000000f00 */
[----:B------:R-:W-:Y:S02]  /*4730*/  IMAD.MOV.U32 R4, RZ, RZ, RZ ;  /* 0x000000ffff047224 */ /* 0x000fe400078e00ff */
[----:B------:R-:W-:Y:S02]  /*4740*/  IMAD.MOV.U32 R11, RZ, RZ, 0x3fd80000 ;  /* 0x3fd80000ff0b7424 */ /* 0x000fe400078e00ff */
[----:B------:R-:W0:Y:S02]  /*4750*/  MUFU.RSQ64H R5, R3 ;  /* 0x0000000300057308 */ /* 0x000e240000001c00 */
[----:B0-----:R-:W-:-:S08]  /*4760*/  DMUL R6, R4, R4 ;  /* 0x0000000404067228 */ /* 0x001fd00000000000 */
[----:B------:R-:W-:-:S08]  /*4770*/  DFMA R6, R2, -R6, 1 ;  /* 0x3ff000000206742b */ /* 0x000fd00000000806 */
[----:B------:R-:W-:Y:S02]  /*4780*/  DFMA R10, R6, R10, 0.5 ;  /* 0x3fe00000060a742b */ /* 0x000fe4000000000a */
[----:B------:R-:W-:-:S08]  /*4790*/  DMUL R6, R4, R6 ;  /* 0x0000000604067228 */ /* 0x000fd00000000000 */
[----:B------:R-:W-:-:S08]  /*47a0*/  DFMA R6, R10, R6, R4 ;  /* 0x000000060a06722b */ /* 0x000fd00000000004 */
[----:B------:R-:W-:Y:S02]  /*47b0*/  DMUL R4, R2, R6 ;  /* 0x0000000602047228 */ /* 0x000fe40000000000 */
[----:B------:R-:W-:-:S06]  /*47c0*/  VIADD R7, R7, 0xfff00000 ;  /* 0xfff0000007077836 */ /* 0x000fcc0000000000 */
[----:B------:R-:W-:-:S08]  /*47d0*/  DFMA R10, R4, -R4, R2 ;  /* 0x80000004040a722b */ /* 0x000fd00000000002 */
[----:B------:R-:W-:-:S10]  /*47e0*/  DFMA R2, R6, R10, R4 ;  /* 0x0000000a0602722b */ /* 0x000fd40000000004 */
[----:B------:R-:W-:Y:S01]  /*47f0*/  VIADD R3, R3, 0xfcb00000 ;  /* 0xfcb0000003037836 */ /* 0x000fe20000000000 */
[----:B------:R-:W-:Y:S06]  /*4800*/  BRA `(.L_x_64) ;  /* 0x0000000000047947 */ /* 0x000fec0003800000 */
.L_x_65:
[----:B------:R-:W-:-:S11]  /*4810*/  DADD R2, R4, R4 ;  /* 0x0000000004027229 */ /* 0x000fd60000000004 */
.L_x_64:
[----:B------:R-:W-:Y:S05]  /*4820*/  BSYNC.RECONVERGENT B1 ;  /* 0x0000000000017941 */ /* 0x000fea0003800200 */
.L_x_62:
[----:B------:R-:W-:Y:S02]  /*4830*/  IMAD.MOV.U32 R42, RZ, RZ, R2 ;  /* 0x000000ffff2a7224 */ /* 0x000fe400078e0002 */
[----:B------:R-:W-:Y:S01]  /*4840*/  IMAD.MOV.U32 R43, RZ, RZ, R3 ;  /* 0x000000ffff2b7224 */ /* 0x000fe200078e0003 */
[----:B------:R-:W-:Y:S01]  /*4850*/  MOV R3, 0x0 ;  /* 0x0000000000037802 */ /* 0x000fe20000000f00 */
[----:B------:R-:W-:-:S04]  /*4860*/  IMAD.MOV.U32 R2, RZ, RZ, R0 ;  /* 0x000000ffff027224 */ /* 0x000fc800078e0000 */
[----:B------:R-:W-:Y:S05]  /*4870*/  RET.REL.NODEC R2 `(_Z16lda_fused_kerneliibPKdS0_S0_PdS1_) ;  /* 0xffffffb402e07950 */ /* 0x000fea0003c3ffff */
        .type           $_Z16lda_fused_kerneliibPKdS0_S0_PdS1_$__internal_accurate_pow,@function
        .size           $_Z16lda_fused_kerneliibPKdS0_S0_PdS1_$__internal_accurate_pow,(.L_x_78 - $_Z16lda_fused_kerneliibPKdS0_S0_PdS1_$__internal_accurate_pow)
$_Z16lda_fused_kerneliibPKdS0_S0_PdS1_$__internal_accurate_pow:
[----:B------:R-:W-:Y:S01]  /*4880*/  ISETP.GT.U32.AND P0, PT, R5, 0xfffff, PT ;  /* 0x000fffff0500780c */ /* 0x000fe20003f04070 */
[----:B------:R-:W-:Y:S01]  /*4890*/  IMAD.MOV.U32 R4, RZ, RZ, R6 ;  /* 0x000000ffff047224 */ /* 0x000fe200078e0006 */
[----:B------:R-:W-:Y:S01]  /*48a0*/  MOV R14, RZ ;  /* 0x000000ff000e7202 */ /* 0x000fe20000000f00 */
[----:B------:R-:W-:Y:S01]  /*48b0*/  IMAD.MOV.U32 R18, RZ, RZ, 0x41ad3b5a ;  /* 0x41ad3b5aff127424 */ /* 0x000fe200078e00ff */
[----:B------:R-:W-:Y:S01]  /*48c0*/  UMOV UR4, 0x7d2cafe2 ;  /* 0x7d2cafe200047882 */ /* 0x000fe20000000000 */
[----:B------:R-:W-:Y:S01]  /*48d0*/  IMAD.MOV.U32 R19, RZ, RZ, 0x3ed0f5d2 ;  /* 0x3ed0f5d2ff137424 */ /* 0x000fe200078e00ff */
[----:B------:R-:W-:Y:S01]  /*48e0*/  UMOV UR5, 0x3eb0f5ff ;  /* 0x3eb0f5ff00057882 */ /* 0x000fe20000000000 */
[----:B------:R-:W-:Y:S01]  /*48f0*/  UMOV UR8, 0x3b39803f ;  /* 0x3b39803f00087882 */ /* 0x000fe20000000000 */
[----:B------:R-:W-:-:S05]  /*4900*/  UMOV UR9, 0x3c7abc9e ;  /* 0x3c7abc9e00097882 */ /* 0x000fca0000000000 */
[----:B------:R-:W-:Y:S01]  /*4910*/  @!P0 DMUL R20, R4, 1.80143985094819840000e+16 ;  /* 0x4350000004148828 */ /* 0x000fe20000000000 */
[--C-:B------:R-:W-:Y:S01]  /*4920*/  IMAD.MOV.U32 R4, RZ, RZ, R5.reuse ;  /* 0x000000ffff047224 */ /* 0x100fe200078e0005 */
[----:B------:R-:W-:-:S08]  /*4930*/  SHF.R.U32.HI R5, RZ, 0x14, R5 ;  /* 0x00000014ff057819 */ /* 0x000fd00000011605 */
[----:B------:R-:W-:Y:S01]  /*4940*/  @!P0 IMAD.MOV.U32 R4, RZ, RZ, R21 ;  /* 0x000000ffff048224 */ /* 0x000fe200078e0015 */
[----:B------:R-:W-:Y:S01]  /*4950*/  @!P0 LEA.HI R5, R21, 0xffffffca, RZ, 0xc ;  /* 0xffffffca15058811 */ /* 0x000fe200078f60ff */
[----:B------:R-:W-:-:S03]  /*4960*/  @!P0 IMAD.MOV.U32 R6, RZ, RZ, R20 ;  /* 0x000000ffff068224 */ /* 0x000fc600078e0014 */
[----:B------:R-:W-:-:S04]  /*4970*/  LOP3.LUT R4, R4, 0x800fffff, RZ, 0xc0, !PT ;  /* 0x800fffff04047812 */ /* 0x000fc800078ec0ff */
[----:B------:R-:W-:Y:S01]  /*4980*/  LOP3.LUT R7, R4, 0x3ff00000, RZ, 0xfc, !PT ;  /* 0x3ff0000004077812 */ /* 0x000fe200078efcff */
[----:B------:R-:W-:-:S03]  /*4990*/  VIADD R4, R5, 0xfffffc01 ;  /* 0xfffffc0105047836 */ /* 0x000fc60000000000 */
[----:B------:R-:W-:-:S13]  /*49a0*/  ISETP.GE.U32.AND P1, PT, R7, 0x3ff6a09f, PT ;  /* 0x3ff6a09f0700780c */ /* 0x000fda0003f26070 */
[----:B------:R-:W-:Y:S02]  /*49b0*/  @P1 VIADD R9, R7, 0xfff00000 ;  /* 0xfff0000007091836 */ /* 0x000fe40000000000 */
[----:B------:R-:W-:Y:S02]  /*49c0*/  @P1 VIADD R4, R5, 0xfffffc02 ;  /* 0xfffffc0205041836 */ /* 0x000fe40000000000 */
[----:B------:R-:W-:Y:S02]  /*49d0*/  HFMA2 R5, -RZ, RZ, 3.59375, 0 ;  /* 0x43300000ff057431 */ /* 0x000fe400000001ff */
[----:B------:R-:W-:Y:S01]  /*49e0*/  @P1 IMAD.MOV.U32 R7, RZ, RZ, R9 ;  /* 0x000000ffff071224 */ /* 0x000fe200078e0009 */
[----:B------:R-:W-:-:S05]  /*49f0*/  LOP3.LUT R4, R4, 0x80000000, RZ, 0x3c, !PT ;  /* 0x8000000004047812 */ /* 0x000fca00078e3cff */
[----:B------:R-:W-:-:S06]  /*4a00*/  DADD R10, R6, 1 ;  /* 0x3ff00000060a7429 */ /* 0x000fcc0000000000 */
[----:B------:R-:W0:Y:S02]  /*4a10*/  MUFU.RCP64H R15, R11 ;  /* 0x0000000b000f7308 */ /* 0x000e240000001800 */
[----:B0-----:R-:W-:-:S08]  /*4a20*/  DFMA R12, -R10, R14, 1 ;  /* 0x3ff000000a0c742b */ /* 0x001fd0000000010e */
[----:B------:R-:W-:Y:S02]  /*4a30*/  DFMA R16, R12, R12, R12 ;  /* 0x0000000c0c10722b */ /* 0x000fe4000000000c */
[----:B------:R-:W-:-:S06]  /*4a40*/  DADD R12, R6, -1 ;  /* 0xbff00000060c7429 */ /* 0x000fcc0000000000 */
[----:B------:R-:W-:-:S08]  /*4a50*/  DFMA R14, R14, R16, R14 ;  /* 0x000000100e0e722b */ /* 0x000fd0000000000e */
[----:B------:R-:W-:-:S08]  /*4a60*/  DMUL R6, R12, R14 ;  /* 0x0000000e0c067228 */ /* 0x000fd00000000000 */
[----:B------:R-:W-:-:S08]  /*4a70*/  DFMA R6, R12, R14, R6 ;  /* 0x0000000e0c06722b */ /* 0x000fd00000000006 */
[-C--:B------:R-:W-:Y:S02]  /*4a80*/  DMUL R16, R6, R6.reuse ;  /* 0x0000000606107228 */ /* 0x080fe40000000000 */
[----:B------:R-:W-:Y:S02]  /*4a90*/  DADD R26, R12, -R6 ;  /* 0x000000000c1a7229 */ /* 0x000fe40000000806 */
[----:B------:R-:W-:-:S04]  /*4aa0*/  DMUL R30, R6, R6 ;  /* 0x00000006061e7228 */ /* 0x000fc80000000000 */
[----:B------:R-:W-:Y:S01]  /*4ab0*/  DFMA R10, R16, UR4, R18 ;  /* 0x00000004100a7c2b */ /* 0x000fe20008000012 */
[----:B------:R-:W-:Y:S01]  /*4ac0*/  UMOV UR4, 0x75488a3f ;  /* 0x75488a3f00047882 */ /* 0x000fe20000000000 */
[----:B------:R-:W-:Y:S01]  /*4ad0*/  UMOV UR5, 0x3ef3b20a ;  /* 0x3ef3b20a00057882 */ /* 0x000fe20000000000 */
[----:B------:R-:W-:-:S05]  /*4ae0*/  DADD R26, R26, R26 ;  /* 0x000000001a1a7229 */ /* 0x000fca000000001a */
[----:B------:R-:W-:Y:S01]  /*4af0*/  DFMA R10, R16, R10, UR4 ;  /* 0x00000004100a7e2b */ /* 0x000fe2000800000a */
[----:B------:R-:W-:Y:S01]  /*4b00*/  UMOV UR4, 0xe4faecd5 ;  /* 0xe4faecd500047882 */ /* 0x000fe20000000000 */
[----:B------:R-:W-:Y:S01]  /*4b10*/  UMOV UR5, 0x3f1745cd ;  /* 0x3f1745cd00057882 */ /* 0x000fe20000000000 */
[----:B------:R-:W-:Y:S02]  /*4b20*/  DFMA R26, R12, -R6, R26 ;  /* 0x800000060c1a722b */ /* 0x000fe4000000001a */
[----:B------:R-:W-:-:S03]  /*4b30*/  DMUL R12, R6, R30 ;  /* 0x0000001e060c7228 */ /* 0x000fc60000000000 */
[----:B------:R-:W-:Y:S01]  /*4b40*/  DFMA R10, R16, R10, UR4 ;  /* 0x00000004100a7e2b */ /* 0x000fe2000800000a */
[----:B------:R-:W-:Y:S01]  /*4b50*/  UMOV UR4, 0x258a578b ;  /* 0x258a578b00047882 */ /* 0x000fe20000000000 */
[----:B------:R-:W-:Y:S01]  /*4b60*/  UMOV UR5, 0x3f3c71c7 ;  /* 0x3f3c71c700057882 */ /* 0x000fe20000000000 */
[----:B------:R-:W-:Y:S02]  /*4b70*/  DMUL R14, R14, R26 ;  /* 0x0000001a0e0e7228 */ /* 0x000fe40000000000 */
[----:B------:R-:W-:-:S03]  /*4b80*/  DFMA R32, R6, R30, -R12 ;  /* 0x0000001e0620722b */ /* 0x000fc6000000080c */
[----:B------:R-:W-:Y:S01]  /*4b90*/  DFMA R10, R16, R10, UR4 ;  /* 0x00000004100a7e2b */ /* 0x000fe2000800000a */
[----:B------:R-:W-:Y:S01]  /*4ba0*/  UMOV UR4, 0x9242b910 ;  /* 0x9242b91000047882 */ /* 0x000fe20000000000 */
[----:B------:R-:W-:-:S03]  /*4bb0*/  UMOV UR5, 0x3f624924 ;  /* 0x3f62492400057882 */ /* 0x000fc60000000000 */
[----:B------:R-:W-:Y:S01]  /*4bc0*/  VIADD R27, R15, 0x100000 ;  /* 0x001000000f1b7836 */ /* 0x000fe20000000000 */
[----:B------:R-:W-:Y:S01]  /*4bd0*/  DFMA R32, R14, R30, R32 ;  /* 0x0000001e0e20722b */ /* 0x000fe20000000020 */
[----:B------:R-:W-:Y:S01]  /*4be0*/  IMAD.MOV.U32 R26, RZ, RZ, R14 ;  /* 0x000000ffff1a7224 */ /* 0x000fe200078e000e */
[----:B------:R-:W-:Y:S01]  /*4bf0*/  DFMA R10, R16, R10, UR4 ;  /* 0x00000004100a7e2b */ /* 0x000fe2000800000a */
[----:B------:R-:W-:Y:S01]  /*4c00*/  UMOV UR4, 0x99999dfb ;  /* 0x99999dfb00047882 */ /* 0x000fe20000000000 */
[----:B------:R-:W-:-:S06]  /*4c10*/  UMOV UR5, 0x3f899999 ;  /* 0x3f89999900057882 */ /* 0x000fcc0000000000 */
[----:B------:R-:W-:Y:S01]  /*4c20*/  DFMA R18, R16, R10, UR4 ;  /* 0x0000000410127e2b */ /* 0x000fe2000800000a */
[----:B------:R-:W-:Y:S01]  /*4c30*/  UMOV UR4, 0x55555555 ;  /* 0x5555555500047882 */ /* 0x000fe20000000000 */
[----:B------:R-:W-:-:S06]  /*4c40*/  UMOV UR5, 0x3fb55555 ;  /* 0x3fb5555500057882 */ /* 0x000fcc0000000000 */
[----:B------:R-:W-:-:S08]  /*4c50*/  DFMA R10, R16, R18, UR4 ;  /* 0x00000004100a7e2b */ /* 0x000fd00008000012 */
[----:B------:R-:W-:Y:S01]  /*4c60*/  DADD R28, -R10, UR4 ;  /* 0x000000040a1c7e29 */ /* 0x000fe20008000100 */
[----:B------:R-:W-:Y:S01]  /*4c70*/  UMOV UR4, 0xb9e7b0 ;  /* 0x00b9e7b000047882 */ /* 0x000fe20000000000 */
[----:B------:R-:W-:-:S06]  /*4c80*/  UMOV UR5, 0x3c46a4cb ;  /* 0x3c46a4cb00057882 */ /* 0x000fcc0000000000 */
[----:B------:R-:W-:Y:S02]  /*4c90*/  DFMA R28, R16, R18, R28 ;  /* 0x00000012101c722b */ /* 0x000fe4000000001c */
[----:B------:R-:W-:-:S06]  /*4ca0*/  DFMA R18, R6, R6, -R30 ;  /* 0x000000060612722b */ /* 0x000fcc000000081e */
[----:B------:R-:W-:Y:S01]  /*4cb0*/  DADD R28, R28, -UR4 ;  /* 0x800000041c1c7e29 */ /* 0x000fe20008000000 */
[----:B------:R-:W-:Y:S01]  /*4cc0*/  UMOV UR4, 0x80000000 ;  /* 0x8000000000047882 */ /* 0x000fe20000000000 */
[----:B------:R-:W-:Y:S01]  /*4cd0*/  DFMA R18, R6, R26, R18 ;  /* 0x0000001a0612722b */ /* 0x000fe20000000012 */
[----:B------:R-:W-:-:S05]  /*4ce0*/  UMOV UR5, 0x43300000 ;  /* 0x4330000000057882 */ /* 0x000fca0000000000 */
[----:B------:R-:W-:Y:S02]  /*4cf0*/  DADD R16, R10, R28 ;  /* 0x000000000a107229 */ /* 0x000fe4000000001c */
[----:B------:R-:W-:-:S06]  /*4d00*/  DFMA R18, R6, R18, R32 ;  /* 0x000000120612722b */ /* 0x000fcc0000000020 */
[----:B------:R-:W-:Y:S02]  /*4d10*/  DMUL R26, R16, R12 ;  /* 0x0000000c101a7228 */ /* 0x000fe40000000000 */
[----:B------:R-:W-:-:S06]  /*4d20*/  DADD R10, R10, -R16 ;  /* 0x000000000a0a7229 */ /* 0x000fcc0000000810 */
[----:B------:R-:W-:Y:S02]  /*4d30*/  DFMA R30, R16, R12, -R26 ;  /* 0x0000000c101e722b */ /* 0x000fe4000000081a */
[----:B------:R-:W-:-:S06]  /*4d40*/  DADD R10, R28, R10 ;  /* 0x000000001c0a7229 */ /* 0x000fcc000000000a */
[----:B------:R-:W-:-:S08]  /*4d50*/  DFMA R18, R16, R18, R30 ;  /* 0x000000121012722b */ /* 0x000fd0000000001e */
[----:B------:R-:W-:-:S08]  /*4d60*/  DFMA R10, R10, R12, R18 ;  /* 0x0000000c0a0a722b */ /* 0x000fd00000000012 */
[----:B------:R-:W-:-:S08]  /*4d70*/  DADD R12, R26, R10 ;  /* 0x000000001a0c7229 */ /* 0x000fd0000000000a */
[--C-:B------:R-:W-:Y:S02]  /*4d80*/  DADD R16, R6, R12.reuse ;  /* 0x0000000006107229 */ /* 0x100fe4000000000c */
[----:B------:R-:W-:-:S06]  /*4d90*/  DADD R26, R26, -R12 ;  /* 0x000000001a1a7229 */ /* 0x000fcc000000080c */
[----:B------:R-:W-:Y:S02]  /*4da0*/  DADD R6, R6, -R16 ;  /* 0x0000000006067229 */ /* 0x000fe40000000810 */
[----:B------:R-:W-:Y:S02]  /*4db0*/  DADD R26, R10, R26 ;  /* 0x000000000a1a7229 */ /* 0x000fe4000000001a */
[----:B------:R-:W-:Y:S01]  /*4dc0*/  DADD R10, R4, -UR4 ;  /* 0x80000004040a7e29 */ /* 0x000fe20008000000 */
[----:B------:R-:W-:Y:S01]  /*4dd0*/  UMOV UR4, 0xfefa39ef ;  /* 0xfefa39ef00047882 */ /* 0x000fe20000000000 */
[----:B------:R-:W-:Y:S02]  /*4de0*/  UMOV UR5, 0x3fe62e42 ;  /* 0x3fe62e4200057882 */ /* 0x000fe40000000000 */
[----:B------:R-:W-:-:S08]  /*4df0*/  DADD R6, R12, R6 ;  /* 0x000000000c067229 */ /* 0x000fd00000000006 */
[----:B------:R-:W-:-:S08]  /*4e00*/  DADD R6, R26, R6 ;  /* 0x000000001a067229 */ /* 0x000fd00000000006 */
[----:B------:R-:W-:-:S08]  /*4e10*/  DADD R6, R14, R6 ;  /* 0x000000000e067229 */ /* 0x000fd00000000006 */
[----:B------:R-:W-:-:S08]  /*4e20*/  DADD R4, R16, R6 ;  /* 0x0000000010047229 */ /* 0x000fd00000000006 */
[--C-:B------:R-:W-:Y:S02]  /*4e30*/  DFMA R12, R10, UR4, R4.reuse ;  /* 0x000000040a0c7c2b */ /* 0x100fe40008000004 */
[----:B------:R-:W-:-:S06]  /*4e40*/  DADD R16, R16, -R4 ;  /* 0x0000000010107229 */ /* 0x000fcc0000000804 */
[----:B------:R-:W-:Y:S02]  /*4e50*/  DFMA R14, R10, -UR4, R12 ;  /* 0x800000040a0e7c2b */ /* 0x000fe4000800000c */
[----:B------:R-:W-:-:S06]  /*4e60*/  DADD R16, R6, R16 ;  /* 0x0000000006107229 */ /* 0x000fcc0000000010 */
[----:B------:R-:W-:-:S08]  /*4e70*/  DADD R14, -R4, R14 ;  /* 0x00000000040e7229 */ /* 0x000fd0000000010e */
[----:B------:R-:W-:-:S08]  /*4e80*/  DADD R14, R16, -R14 ;  /* 0x00000000100e7229 */ /* 0x000fd0000000080e */
[----:B------:R-:W-:Y:S01]  /*4e90*/  DFMA R14, R10, UR8, R14 ;  /* 0x000000080a0e7c2b */ /* 0x000fe2000800000e */
[----:B------:R-:W-:Y:S01]  /*4ea0*/  UMOV UR8, 0x55555555 ;  /* 0x5555555500087882 */ /* 0x000fe20000000000 */
[----:B------:R-:W-:Y:S01]  /*4eb0*/  UMOV UR9, 0x3fd55555 ;  /* 0x3fd5555500097882 */ /* 0x000fe20000000000 */
[----:B------:R-:W-:Y:S02]  /*4ec0*/  IMAD.MOV.U32 R10, RZ, RZ, 0x652b82fe ;  /* 0x652b82feff0a7424 */ /* 0x000fe400078e00ff */
[----:B------:R-:W-:-:S03]  /*4ed0*/  IMAD.MOV.U32 R11, RZ, RZ, 0x3ff71547 ;  /* 0x3ff71547ff0b7424 */ /* 0x000fc600078e00ff */
[----:B------:R-:W-:-:S08]  /*4ee0*/  DADD R6, R12, R14 ;  /* 0x000000000c067229 */ /* 0x000fd0000000000e */
[----:B------:R-:W-:Y:S02]  /*4ef0*/  DADD R12, R12, -R6 ;  /* 0x000000000c0c7229 */ /* 0x000fe40000000806 */
[----:B------:R-:W-:-:S06]  /*4f00*/  DMUL R4, R6, UR8 ;  /* 0x0000000806047c28 */ /* 0x000fcc0008000000 */
[----:B------:R-:W-:Y:S02]  /*4f10*/  DADD R12, R14, R12 ;  /* 0x000000000e0c7229 */ /* 0x000fe4000000000c */
[----:B------:R-:W-:-:S08]  /*4f20*/  DFMA R6, R6, UR8, -R4 ;  /* 0x0000000806067c2b */ /* 0x000fd00008000804 */
[----:B------:R-:W-:-:S08]  /*4f30*/  DFMA R12, R12, UR8, R6 ;  /* 0x000000080c0c7c2b */ /* 0x000fd00008000006 */
[----:B------:R-:W-:-:S08]  /*4f40*/  DADD R6, R4, R12 ;  /* 0x0000000004067229 */ /* 0x000fd0000000000c */
[----:B------:R-:W-:Y:S02]  /*4f50*/  DFMA R10, R6, R10, 6.75539944105574400000e+15 ;  /* 0x43380000060a742b */ /* 0x000fe4000000000a */
[----:B------:R-:W-:Y:S01]  /*4f60*/  FSETP.GEU.AND P0, PT, |R7|, 4.1917929649353027344, PT ;  /* 0x4086232b0700780b */ /* 0x000fe20003f0e200 */
[----:B------:R-:W-:-:S05]  /*4f70*/  DADD R4, R4, -R6 ;  /* 0x0000000004047229 */ /* 0x000fca0000000806 */
[----:B------:R-:W-:-:S03]  /*4f80*/  DADD R14, R10, -6.75539944105574400000e+15 ;  /* 0xc33800000a0e7429 */ /* 0x000fc60000000000 */
[----:B------:R-:W-:-:S05]  /*4f90*/  DADD R12, R12, R4 ;  /* 0x000000000c0c7229 */ /* 0x000fca0000000004 */
[----:B------:R-:W-:Y:S01]  /*4fa0*/  DFMA R16, R14, -UR4, R6 ;  /* 0x800000040e107c2b */ /* 0x000fe20008000006 */
[----:B------:R-:W-:Y:S01]  /*4fb0*/  UMOV UR4, 0x3b39803f ;  /* 0x3b39803f00047882 */ /* 0x000fe20000000000 */
[----:B------:R-:W-:-:S06]  /*4fc0*/  UMOV UR5, 0x3c7abc9e ;  /* 0x3c7abc9e00057882 */ /* 0x000fcc0000000000 */
[----:B------:R-:W-:Y:S01]  /*4fd0*/  DFMA R16, R14, -UR4, R16 ;  /* 0x800000040e107c2b */ /* 0x000fe20008000010 */
[----:B------:R-:W-:Y:S01]  /*4fe0*/  UMOV UR4, 0x69ce2bdf ;  /* 0x69ce2bdf00047882 */ /* 0x000fe20000000000 */
[----:B------:R-:W-:Y:S01]  /*4ff0*/  IMAD.MOV.U32 R14, RZ, RZ, -0x35dec16 ;  /* 0xfca213eaff0e7424 */ /* 0x000fe200078e00ff */
[----:B------:R-:W-:Y:S01]  /*5000*/  UMOV UR5, 0x3e5ade15 ;  /* 0x3e5ade1500057882 */ /* 0x000fe20000000000 */
[----:B------:R-:W-:-:S06]  /*5010*/  IMAD.MOV.U32 R15, RZ, RZ, 0x3e928af3 ;  /* 0x3e928af3ff0f7424 */ /* 0x000fcc00078e00ff */
[----:B------:R-:W-:Y:S01]  /*5020*/  DFMA R14, R16, UR4, R14 ;  /* 0x00000004100e7c2b */ /* 0x000fe2000800000e */
        /* <DEDUP_REMOVED lines=23> */
[----:B------:R-:W-:-:S08]  /*51a0*/  DFMA R14, R16, R14, UR4 ;  /* 0x00000004100e7e2b */ /* 0x000fd0000800000e */
[----:B------:R-:W-:-:S08]  /*51b0*/  DFMA R14, R16, R14, 1 ;  /* 0x3ff00000100e742b */ /* 0x000fd0000000000e */
[----:B------:R-:W-:-:S10]  /*51c0*/  DFMA R14, R16, R14, 1 ;  /* 0x3ff00000100e742b */ /* 0x000fd4000000000e */
[----:B------:R-:W-:Y:S02]  /*51d0*/  IMAD R5, R10, 0x100000, R15 ;  /* 0x001000000a057824 */ /* 0x000fe400078e020f */
[----:B------:R-:W-:Y:S01]  /*51e0*/  IMAD.MOV.U32 R4, RZ, RZ, R14 ;  /* 0x000000ffff047224 */ /* 0x000fe200078e000e */
[----:B------:R-:W-:Y:S06]  /*51f0*/  @!P0 BRA `(.L_x_66) ;  /* 0x0000000000348947 */ /* 0x000fec0003800000 */
[----:B------:R-:W-:Y:S01]  /*5200*/  FSETP.GEU.AND P1, PT, |R7|, 4.2275390625, PT ;  /* 0x408748000700780b */ /* 0x000fe20003f2e200 */
[C---:B------:R-:W-:Y:S02]  /*5210*/  DADD R16, R6.reuse, +INF ;  /* 0x7ff0000006107429 */ /* 0x040fe40000000000 */
[----:B------:R-:W-:-:S08]  /*5220*/  DSETP.GEU.AND P0, PT, R6, RZ, PT ;  /* 0x000000ff0600722a */ /* 0x000fd00003f0e000 */
[----:B------:R-:W-:Y:S02]  /*5230*/  FSEL R5, R17, RZ, P0 ;  /* 0x000000ff11057208 */ /* 0x000fe40000000000 */
[----:B------:R-:W-:Y:S01]  /*5240*/  @!P1 LEA.HI R4, R10, R10, RZ, 0x1 ;  /* 0x0000000a0a049211 */ /* 0x000fe200078f08ff */
[----:B------:R-:W-:-:S03]  /*5250*/  @!P1 IMAD.MOV.U32 R6, RZ, RZ, R14 ;  /* 0x000000ffff069224 */ /* 0x000fc600078e000e */
[----:B------:R-:W-:Y:S02]  /*5260*/  @!P1 SHF.R.S32.HI R7, RZ, 0x1, R4 ;  /* 0x00000001ff079819 */ /* 0x000fe40000011404 */
[----:B------:R-:W-:Y:S02]  /*5270*/  FSEL R4, R16, RZ, P0 ;  /* 0x000000ff10047208 */ /* 0x000fe40000000000 */
[----:B------:R-:W-:Y:S01]  /*5280*/  @!P1 IADD3 R10, PT, PT, R10, -R7, RZ ;  /* 0x800000070a0a9210 */ /* 0x000fe20007ffe0ff */
[----:B------:R-:W-:-:S03]  /*5290*/  @!P1 IMAD R7, R7, 0x100000, R15 ;  /* 0x0010000007079824 */ /* 0x000fc600078e020f */
[----:B------:R-:W-:Y:S01]  /*52a0*/  @!P1 LEA R11, R10, 0x3ff00000, 0x14 ;  /* 0x3ff000000a0b9811 */ /* 0x000fe200078ea0ff */
[----:B------:R-:W-:-:S06]  /*52b0*/  @!P1 IMAD.MOV.U32 R10, RZ, RZ, RZ ;  /* 0x000000ffff0a9224 */ /* 0x000fcc00078e00ff */
[----:B------:R-:W-:-:S11]  /*52c0*/  @!P1 DMUL R4, R6, R10 ;  /* 0x0000000a06049228 */ /* 0x000fd60000000000 */
.L_x_66:
[----:B------:R-:W-:Y:S02]  /*52d0*/  DFMA R6, R12, R4, R4 ;  /* 0x000000040c06722b */ /* 0x000fe40000000004 */
[----:B------:R-:W-:-:S08]  /*52e0*/  DSETP.NEU.AND P0, PT, |R4|, +INF , PT ;  /* 0x7ff000000400742a */ /* 0x000fd00003f0d200 */
[----:B------:R-:W-:Y:S01]  /*52f0*/  FSEL R9, R4, R6, !P0 ;  /* 0x0000000604097208 */ /* 0x000fe20004000000 */
[----:B------:R-:W-:Y:S01]  /*5300*/  IMAD.MOV.U32 R4, RZ, RZ, R0 ;  /* 0x000000ffff047224 */ /* 0x000fe200078e0000 */
[----:B------:R-:W-:Y:S01]  /*5310*/  FSEL R10, R5, R7, !P0 ;  /* 0x00000007050a7208 */ /* 0x000fe20004000000 */
[----:B------:R-:W-:-:S04]  /*5320*/  IMAD.MOV.U32 R5, RZ, RZ, 0x0 ;  /* 0x00000000ff057424 */ /* 0x000fc800078e00ff */
[----:B------:R-:W-:Y:S05]  /*5330*/  RET.REL.NODEC R4 `(_Z16lda_fused_kerneliibPKdS0_S0_PdS1_) ;  /* 0xffffffac04307950 */ /* 0x000fea0003c3ffff */
.L_x_67:
        /* <DEDUP_REMOVED lines=12> */
.L_x_78:


//--------------------- .text._Z14get_rho_kerneliiPKdS0_Pd --------------------------
	.section	.text._Z14get_rho_kerneliiPKdS0_Pd,"ax",@progbits
	.align	128
        .global         _Z14get_rho_kerneliiPKdS0_Pd
        .type           _Z14get_rho_kerneliiPKdS0_Pd,@function
        .size           _Z14get_rho_kerneliiPKdS0_Pd,(.L_x_81 - _Z14get_rho_kerneliiPKdS0_Pd)
        .other          _Z14get_rho_kerneliiPKdS0_Pd,@"STO_CUDA_ENTRY STV_DEFAULT"
_Z14get_rho_kerneliiPKdS0_Pd:
.text._Z14get_rho_kerneliiPKdS0_Pd:
        /* <DEDUP_REMOVED lines=8> */
[----:B------:R-:W0:Y:S01]  /*0080*/  LDC R15, c[0x0][0x380] ;  /* 0x0000e000ff0f7b82 */ /* 0x000e220000000800 */
[----:B------:R-:W1:Y:S01]  /*0090*/  LDCU.64 UR6, c[0x0][0x358] ;  /* 0x00006b00ff0677ac */ /* 0x000e620008000a00 */
[----:B------:R-:W-:Y:S02]  /*00a0*/  CS2R R12, SRZ ;  /* 0x00000000000c7805 */ /* 0x000fe4000001ff00 */
[----:B0-----:R-:W-:-:S13]  /*00b0*/  ISETP.GE.AND P0, PT, R15, 0x1, PT ;  /* 0x000000010f00780c */ /* 0x001fda0003f06270 */
[----:B-1----:R-:W-:Y:S05]  /*00c0*/  @!P0 BRA `(.L_x_68) ;  /* 0x0000000c004c8947 */ /* 0x002fea0003800000 */
[----:B------:R-:W0:Y:S01]  /*00d0*/  LDCU.64 UR8, c[0x0][0x390] ;  /* 0x00007200ff0877ac */ /* 0x000e220008000a00 */
[----:B------:R-:W-:Y:S01]  /*00e0*/  SHF.R.S32.HI R2, RZ, 0x1f, R0 ;  /* 0x0000001fff027819 */ /* 0x000fe20000011400 */
[-C--:B------:R-:W-:Y:S01]  /*00f0*/  IMAD.WIDE.U32 R6, R0, R15.reuse, RZ ;  /* 0x0000000f00067225 */ /* 0x080fe200078e00ff */
[----:B------:R-:W-:Y:S01]  /*0100*/  SHF.R.S32.HI R3, RZ, 0x1f, R15 ;  /* 0x0000001fff037819 */ /* 0x000fe2000001140f */
[----:B------:R-:W1:Y:S01]  /*0110*/  LDCU.64 UR4, c[0x0][0x388] ;  /* 0x00007100ff0477ac */ /* 0x000e620008000a00 */
[C---:B------:R-:W-:Y:S01]  /*0120*/  LOP3.LUT R5, R15.reuse, 0x7, RZ, 0xc0, !PT ;  /* 0x000000070f057812 */ /* 0x040fe200078ec0ff */
[----:B------:R-:W-:Y:S01]  /*0130*/  IMAD R2, R2, R15, RZ ;  /* 0x0000000f02027224 */ /* 0x000fe200078e02ff */
[----:B------:R-:W-:Y:S01]  /*0140*/  LOP3.LUT R4, R15, 0xf, RZ, 0xc0, !PT ;  /* 0x0000000f0f047812 */ /* 0x000fe200078ec0ff */
[----:B------:R-:W-:Y:S01]  /*0150*/  IMAD.MOV.U32 R22, RZ, RZ, RZ ;  /* 0x000000ffff167224 */ /* 0x000fe200078e00ff */
[----:B------:R-:W-:Y:S01]  /*0160*/  CS2R R12, SRZ ;  /* 0x00000000000c7805 */ /* 0x000fe2000001ff00 */
[----:B------:R-:W-:-:S02]  /*0170*/  IMAD R9, R0, R3, R2 ;  /* 0x0000000300097224 */ /* 0x000fc400078e0202 */
[----:B------:R-:W-:Y:S02]  /*0180*/  VIADD R8, R5, 0xffffffff ;  /* 0xffffffff05087836 */ /* 0x000fe40000000000 */
[----:B------:R-:W-:Y:S02]  /*0190*/  IMAD.IADD R7, R7, 0x1, R9 ;  /* 0x0000000107077824 */ /* 0x000fe400078e0209 */
[----:B------:R-:W-:Y:S01]  /*01a0*/  VIADD R2, R4, 0xffffffff ;  /* 0xffffffff04027836 */ /* 0x000fe20000000000 */
[----:B------:R-:W-:Y:S02]  /*01b0*/  ISETP.GE.U32.AND P0, PT, R8, 0x3, PT ;  /* 0x000000030800780c */ /* 0x000fe40003f06070 */
[----:B0-----:R-:W-:Y:S02]  /*01c0*/  LEA R10, P2, R6, UR8, 0x3 ;  /* 0x00000008060a7c11 */ /* 0x001fe4000f8418ff */
[----:B------:R-:W-:Y:S01]  /*01d0*/  ISETP.GE.U32.AND P1, PT, R2, 0x7, PT ;  /* 0x000000070200780c */ /* 0x000fe20003f26070 */
[----:B-1----:R-:W-:Y:S01]  /*01e0*/  UIADD3 UR4, UP0, UPT, UR4, 0x40, URZ ;  /* 0x0000004004047890 */ /* 0x002fe2000ff1e0ff */
[----:B------:R-:W-:-:S02]  /*01f0*/  LEA.HI.X R11, R6, UR9, R7, 0x3, P2 ;  /* 0x00000009060b7c11 */ /* 0x000fc400090f1c07 */
[----:B------:R-:W-:Y:S01]  /*0200*/  IADD3 R6, P2, PT, R10, 0x40, RZ ;  /* 0x000000400a067810 */ /* 0x000fe20007f5e0ff */
[----:B------:R-:W-:Y:S01]  /*0210*/  UIADD3.X UR5, UPT, UPT, URZ, UR5, URZ, UP0, !UPT ;  /* 0x00000005ff057290 */ /* 0x000fe200087fe4ff */
[C---:B------:R-:W-:Y:S02]  /*0220*/  LOP3.LUT R7, R15.reuse, 0x7ffffff0, RZ, 0xc0, !PT ;  /* 0x7ffffff00f077812 */ /* 0x040fe400078ec0ff */
[----:B------:R-:W-:Y:S01]  /*0230*/  LOP3.LUT R8, R15, 0x3, RZ, 0xc0, !PT ;  /* 0x000000030f087812 */ /* 0x000fe200078ec0ff */
[----:B------:R-:W-:-:S08]  /*0240*/  IMAD.X R9, RZ, RZ, R11, P2 ;  /* 0x000000ffff097224 */ /* 0x000fd000010e060b */
.L_x_74:
[C---:B-----5:R-:W-:Y:S01]  /*0250*/  IMAD.WIDE.U32 R14, R22.reuse, 0x8, R10 ;  /* 0x00000008160e7825 */ /* 0x060fe200078e000a */
[----:B------:R-:W0:Y:S05]  /*0260*/  LDCU UR8, c[0x0][0x380] ;  /* 0x00007000ff0877ac */ /* 0x000e2a0008000800 */
[----:B------:R-:W5:Y:S01]  /*0270*/  LDG.E.64 R14, desc[UR6][R14.64] ;  /* 0x000000060e0e7981 */ /* 0x000f62000c1e1b00 */
[----:B------:R-:W-:Y:S01]  /*0280*/  IMAD.MOV.U32 R2, RZ, RZ, RZ ;  /* 0x000000ffff027224 */ /* 0x000fe200078e00ff */
[----:B0-----:R-:W-:Y:S02]  /*0290*/  UISETP.GE.U32.AND UP0, UPT, UR8, 0x10, UPT ;  /* 0x000000100800788c */ /* 0x001fe4000bf06070 */
[----:B------:R-:W-:-:S04]  /*02a0*/  IMAD.WIDE.U32 R18, R22, UR8, RZ ;  /* 0x0000000816127c25 */ /* 0x000fc8000f8e00ff */
[----:B------:R-:W-:-:S03]  /*02b0*/  IMAD R23, R22, R3, R19 ;  /* 0x0000000316177224 */ /* 0x000fc600078e0213 */
[----:B------:R-:W-:Y:S05]  /*02c0*/  BRA.U !UP0, `(.L_x_69) ;  /* 0x00000005084c7547 */ /* 0x000fea000b800000 */
[----:B------:R-:W-:Y:S01]  /*02d0*/  IMAD R25, R3, R22, RZ ;  /* 0x0000001603197224 */ /* 0x000fe200078e02ff */
[----:B------:R-:W-:Y:S01]  /*02e0*/  LEA R24, P2, R18, UR4, 0x3 ;  /* 0x0000000412187c11 */ /* 0x000fe2000f8418ff */
[----:B------:R-:W-:Y:S01]  /*02f0*/  IMAD.MOV R2, RZ, RZ, -R7 ;  /* 0x000000ffff027224 */ /* 0x000fe200078e0a07 */
[----:B------:R-:W-:Y:S01]  /*0300*/  MOV R26, R6 ;  /* 0x00000006001a7202 */ /* 0x000fe20000000f00 */
[----:B------:R-:W-:Y:S02]  /*0310*/  IMAD.IADD R25, R25, 0x1, R19 ;  /* 0x0000000119197824 */ /* 0x000fe400078e0213 */
[----:B------:R-:W-:-:S03]  /*0320*/  IMAD.MOV.U32 R27, RZ, RZ, R9 ;  /* 0x000000ffff1b7224 */ /* 0x000fc600078e0009 */
[----:B------:R-:W-:-:S07]  /*0330*/  LEA.HI.X R25, R18, UR5, R25, 0x3, P2 ;  /* 0x0000000512197c11 */ /* 0x000fce00090f1c19 */
.L_x_70:
[----:B------:R-:W-:Y:S02]  /*0340*/  IMAD.MOV.U32 R20, RZ, RZ, R24 ;  /* 0x000000ffff147224 */ /* 0x000fe400078e0018 */
[----:B------:R-:W-:Y:S02]  /*0350*/  IMAD.MOV.U32 R21, RZ, RZ, R25 ;  /* 0x000000ffff157224 */ /* 0x000fe400078e0019 */
[----:B------:R-:W-:-:S03]  /*0360*/  IMAD.MOV.U32 R16, RZ, RZ, R26 ;  /* 0x000000ffff107224 */ /* 0x000fc600078e001a */
[----:B------:R-:W2:Y:S01]  /*0370*/  LDG.E.64 R24, desc[UR6][R20.64+-0x40] ;  /* 0xffffc00614187981 */ /* 0x000ea2000c1e1b00 */
[----:B------:R-:W-:-:S05]  /*0380*/  IMAD.MOV.U32 R17, RZ, RZ, R27 ;  /* 0x000000ffff117224 */ /* 0x000fca00078e001b */
[----:B------:R-:W3:Y:S01]  /*0390*/  LDG.E.64 R26, desc[UR6][R16.64+-0x40] ;  /* 0xffffc006101a7981 */ /* 0x000ee2000c1e1b00 */
[----:B--2--5:R-:W-:-:S08]  /*03a0*/  DMUL R24, R14, R24 ;  /* 0x000000180e187228 */ /* 0x024fd00000000000 */
[----:B---3--:R-:W-:Y:S01]  /*03b0*/  DFMA R26, R24, R26, R12 ;  /* 0x0000001a181a722b */ /* 0x008fe2000000000c */
[----:B------:R-:W2:Y:S04]  /*03c0*/  LDG.E.64 R12, desc[UR6][R20.64+-0x38] ;  /* 0xffffc806140c7981 */ /* 0x000ea8000c1e1b00 */
[----:B------:R-:W3:Y:S01]  /*03d0*/  LDG.E.64 R24, desc[UR6][R16.64+-0x38] ;  /* 0xffffc80610187981 */ /* 0x000ee2000c1e1b00 */
[----:B--2---:R-:W-:-:S08]  /*03e0*/  DMUL R12, R14, R12 ;  /* 0x0000000c0e0c7228 */ /* 0x004fd00000000000 */
[----:B---3--:R-:W-:Y:S02]  /*03f0*/  DFMA R24, R12, R24, R26 ;  /* 0x000000180c18722b */ /* 0x008fe4000000001a */
        /* <DEDUP_REMOVED lines=51> */
[----:B---3--:R-:W-:Y:S01]  /*0730*/  DFMA R26, R12, R26, R24 ;  /* 0x0000001a0c1a722b */ /* 0x008fe20000000018 */
[----:B------:R-:W2:Y:S04]  /*0740*/  LDG.E.64 R24, desc[UR6][R20.64+0x38] ;  /* 0x0000380614187981 */ /* 0x000ea8000c1e1b00 */
[----:B------:R-:W3:Y:S01]  /*0750*/  LDG.E.64 R12, desc[UR6][R16.64+0x38] ;  /* 0x00003806100c7981 */ /* 0x000ee2000c1e1b00 */
[----:B------:R-:W-:-:S04]  /*0760*/  IADD3 R2, PT, PT, R2, 0x10, RZ ;  /* 0x0000001002027810 */ /* 0x000fc80007ffe0ff */
[----:B------:R-:W-:Y:S01]  /*0770*/  ISETP.NE.AND P2, PT, R2, RZ, PT ;  /* 0x000000ff0200720c */ /* 0x000fe20003f45270 */
[----:B--2---:R-:W-:-:S08]  /*0780*/  DMUL R24, R14, R24 ;  /* 0x000000180e187228 */ /* 0x004fd00000000000 */
[----:B---3--:R-:W-:Y:S01]  /*0790*/  DFMA R12, R24, R12, R26 ;  /* 0x0000000c180c722b */ /* 0x008fe2000000001a */
[----:B------:R-:W-:Y:S02]  /*07a0*/  IADD3 R24, P3, PT, R20, 0x80, RZ ;  /* 0x0000008014187810 */ /* 0x000fe40007f7e0ff */
[----:B------:R-:W-:-:S03]  /*07b0*/  IADD3 R26, P4, PT, R16, 0x80, RZ ;  /* 0x00000080101a7810 */ /* 0x000fc60007f9e0ff */
[----:B------:R-:W-:Y:S02]  /*07c0*/  IMAD.X R25, RZ, RZ, R21, P3 ;  /* 0x000000ffff197224 */ /* 0x000fe400018e0615 */
[----:B------:R-:W-:Y:S01]  /*07d0*/  IMAD.X R27, RZ, RZ, R17, P4 ;  /* 0x000000ffff1b7224 */ /* 0x000fe200020e0611 */
[----:B------:R-:W-:Y:S07]  /*07e0*/  @P2 BRA `(.L_x_70) ;  /* 0xfffffff800d42947 */ /* 0x000fee000383ffff */
[----:B------:R-:W-:-:S07]  /*07f0*/  IMAD.MOV.U32 R2, RZ, RZ, R7 ;  /* 0x000000ffff027224 */ /* 0x000fce00078e0007 */
.L_x_69:
[----:B------:R-:W-:-:S13]  /*0800*/  ISETP.NE.AND P2, PT, R4, RZ, PT ;  /* 0x000000ff0400720c */ /* 0x000fda0003f45270 */
[----:B------:R-:W-:Y:S05]  /*0810*/  @!P2 BRA `(.L_x_71) ;  /* 0x00000004006ca947 */ /* 0x000fea0003800000 */
[----:B------:R-:W-:Y:S01]  /*0820*/  ISETP.NE.AND P2, PT, R5, RZ, PT ;  /* 0x000000ff0500720c */ /* 0x000fe20003f45270 */
[----:B------:R-:W-:-:S12]  /*0830*/  @!P1 BRA `(.L_x_72) ;  /* 0x00000000009c9947 */ /* 0x000fd80003800000 */
[----:B------:R-:W0:Y:S01]  /*0840*/  LDC.64 R16, c[0x0][0x388] ;  /* 0x0000e200ff107b82 */ /* 0x000e220000000a00 */
[----:B------:R-:W-:-:S05]  /*0850*/  IADD3 R18, P3, PT, R2, R18, RZ ;  /* 0x0000001202127210 */ /* 0x000fca0007f7e0ff */
[----:B------:R-:W-:Y:S01]  /*0860*/  IMAD.X R19, RZ, RZ, R23, P3 ;  /* 0x000000ffff137224 */ /* 0x000fe200018e0617 */
[----:B0-----:R-:W-:-:S04]  /*0870*/  LEA R16, P3, R18, R16, 0x3 ;  /* 0x0000001012107211 */ /* 0x001fc800078618ff */
[----:B------:R-:W-:Y:S01]  /*0880*/  LEA.HI.X R17, R18, R17, R19, 0x3, P3 ;  /* 0x0000001112117211 */ /* 0x000fe200018f1c13 */
[----:B------:R-:W-:-:S04]  /*0890*/  IMAD.WIDE.U32 R18, R2, 0x8, R10 ;  /* 0x0000000802127825 */ /* 0x000fc800078e000a */
[----:B------:R-:W2:Y:S04]  /*08a0*/  LDG.E.64 R28, desc[UR6][R16.64] ;  /* 0x00000006101c7981 */ /* 0x000ea8000c1e1b00 */
[----:B------:R-:W3:Y:S04]  /*08b0*/  LDG.E.64 R24, desc[UR6][R18.64] ;  /* 0x0000000612187981 */ /* 0x000ee8000c1e1b00 */
[----:B------:R-:W4:Y:S04]  /*08c0*/  LDG.E.64 R20, desc[UR6][R16.64+0x8] ;  /* 0x0000080610147981 */ /* 0x000f28000c1e1b00 */
[----:B------:R-:W4:Y:S01]  /*08d0*/  LDG.E.64 R26, desc[UR6][R18.64+0x8] ;  /* 0x00000806121a7981 */ /* 0x000f22000c1e1b00 */
[----:B--2--5:R-:W-:-:S08]  /*08e0*/  DMUL R28, R14, R28 ;  /* 0x0000001c0e1c7228 */ /* 0x024fd00000000000 */
[----:B---3--:R-:W-:Y:S02]  /*08f0*/  DFMA R24, R28, R24, R12 ;  /* 0x000000181c18722b */ /* 0x008fe4000000000c */
[----:B----4-:R-:W-:Y:S01]  /*0900*/  DMUL R20, R14, R20 ;  /* 0x000000140e147228 */ /* 0x010fe20000000000 */
[----:B------:R-:W2:Y:S04]  /*0910*/  LDG.E.64 R12, desc[UR6][R16.64+0x18] ;  /* 0x00001806100c7981 */ /* 0x000ea8000c1e1b00 */
[----:B------:R-:W3:Y:S03]  /*0920*/  LDG.E.64 R28, desc[UR6][R18.64+0x18] ;  /* 0x00001806121c7981 */ /* 0x000ee6000c1e1b00 */
[----:B------:R-:W-:Y:S01]  /*0930*/  DFMA R26, R20, R26, R24 ;  /* 0x0000001a141a722b */ /* 0x000fe20000000018 */
[----:B------:R-:W4:Y:S04]  /*0940*/  LDG.E.64 R24, desc[UR6][R16.64+0x10] ;  /* 0x0000100610187981 */ /* 0x000f28000c1e1b00 */
[----:B------:R-:W3:Y:S01]  /*0950*/  LDG.E.64 R20, desc[UR6][R18.64+0x10] ;  /* 0x0000100612147981 */ /* 0x000ee2000c1e1b00 */
[----:B--2---:R-:W-:-:S02]  /*0960*/  DMUL R12, R14, R12 ;  /* 0x0000000c0e0c7228 */ /* 0x004fc40000000000 */
[----:B----4-:R-:W-:-:S08]  /*0970*/  DMUL R24, R14, R24 ;  /* 0x000000180e187228 */ /* 0x010fd00000000000 */
[----:B---3--:R-:W-:Y:S01]  /*0980*/  DFMA R20, R24, R20, R26 ;  /* 0x000000141814722b */ /* 0x008fe2000000001a */
[----:B------:R-:W2:Y:S04]  /*0990*/  LDG.E.64 R26, desc[UR6][R16.64+0x20] ;  /* 0x00002006101a7981 */ /* 0x000ea8000c1e1b00 */
[----:B------:R-:W3:Y:S03]  /*09a0*/  LDG.E.64 R24, desc[UR6][R18.64+0x20] ;  /* 0x0000200612187981 */ /* 0x000ee6000c1e1b00 */
[----:B------:R-:W-:Y:S02]  /*09b0*/  DFMA R28, R12, R28, R20 ;  /* 0x0000001c0c1c722b */ /* 0x000fe40000000014 */
[----:B------:R-:W4:Y:S04]  /*09c0*/  LDG.E.64 R20, desc[UR6][R16.64+0x28] ;  /* 0x0000280610147981 */ /* 0x000f28000c1e1b00 */
[----:B------:R-:W3:Y:S01]  /*09d0*/  LDG.E.64 R12, desc[UR6][R18.64+0x28] ;  /* 0x00002806120c7981 */ /* 0x000ee2000c1e1b00 */
[----:B--2---:R-:W-:-:S02]  /*09e0*/  DMUL R26, R14, R26 ;  /* 0x0000001a0e1a7228 */ /* 0x004fc40000000000 */
[----:B----4-:R-:W-:-:S06]  /*09f0*/  DMUL R20, R14, R20 ;  /* 0x000000140e147228 */ /* 0x010fcc0000000000 */
[----:B---3--:R-:W-:Y:S02]  /*0a00*/  DFMA R24, R26, R24, R28 ;  /* 0x000000181a18722b */ /* 0x008fe4000000001c */
[----:B------:R-:W2:Y:S04]  /*0a10*/  LDG.E.64 R26, desc[UR6][R16.64+0x38] ;  /* 0x00003806101a7981 */ /* 0x000ea8000c1e1b00 */
[----:B------:R-:W3:Y:S02]  /*0a20*/  LDG.E.64 R28, desc[UR6][R18.64+0x38] ;  /* 0x00003806121c7981 */ /* 0x000ee4000c1e1b00 */
[----:B------:R-:W-:Y:S02]  /*0a30*/  DFMA R24, R20, R12, R24 ;  /* 0x0000000c1418722b */ /* 0x000fe40000000018 */
[----:B------:R-:W4:Y:S04]  /*0a40*/  LDG.E.64 R20, desc[UR6][R16.64+0x30] ;  /* 0x0000300610147981 */ /* 0x000f28000c1e1b00 */
[----:B------:R-:W3:Y:S01]  /*0a50*/  LDG.E.64 R12, desc[UR6][R18.64+0x30] ;  /* 0x00003006120c7981 */ /* 0x000ee2000c1e1b00 */
[----:B------:R-:W-:Y:S01]  /*0a60*/  VIADD R2, R2, 0x8 ;  /* 0x0000000802027836 */ /* 0x000fe20000000000 */
[----:B--2---:R-:W-:-:S02]  /*0a70*/  DMUL R26, R14, R26 ;  /* 0x0000001a0e1a7228 */ /* 0x004fc40000000000 */
[----:B----4-:R-:W-:-:S08]  /*0a80*/  DMUL R20, R14, R20 ;  /* 0x000000140e147228 */ /* 0x010fd00000000000 */
[----:B---3--:R-:W-:-:S08]  /*0a90*/  DFMA R12, R20, R12, R24 ;  /* 0x0000000c140c722b */ /* 0x008fd00000000018 */
[----:B------:R-:W-:-:S11]  /*0aa0*/  DFMA R12, R26, R28, R12 ;  /* 0x0000001c1a0c722b */ /* 0x000fd6000000000c */
.L_x_72:
[----:B------:R-:W-:Y:S05]  /*0ab0*/  @!P2 BRA `(.L_x_71) ;  /* 0x0000000000c4a947 */ /* 0x000fea0003800000 */
[----:B------:R-:W-:Y:S01]  /*0ac0*/  ISETP.NE.AND P2, PT, R8, RZ, PT ;  /* 0x000000ff0800720c */ /* 0x000fe20003f45270 */
[----:B------:R-:W-:-:S12]  /*0ad0*/  @!P0 BRA `(.L_x_73) ;  /* 0x0000000000608947 */ /* 0x000fd80003800000 */
[----:B------:R-:W0:Y:S01]  /*0ae0*/  LDC.64 R16, c[0x0][0x388] ;  /* 0x0000e200ff107b82 */ /* 0x000e220000000a00 */
[----:B------:R-:W-:-:S05]  /*0af0*/  IMAD R19, R22, UR8, RZ ;  /* 0x0000000816137c24 */ /* 0x000fca000f8e02ff */
[----:B------:R-:W-:-:S04]  /*0b00*/  IADD3 R18, P3, PT, R2, R19, RZ ;  /* 0x0000001302127210 */ /* 0x000fc80007f7e0ff */
[----:B------:R-:W-:Y:S01]  /*0b10*/  IADD3.X R19, PT, PT, RZ, R23, RZ, P3, !PT ;  /* 0x00000017ff137210 */ /* 0x000fe20001ffe4ff */
[----:B------:R-:W-:-:S05]  /*0b20*/  IMAD.WIDE.U32 R26, R2, 0x8, R10 ;  /* 0x00000008021a7825 */ /* 0x000fca00078e000a */
[----:B------:R-:W2:Y:S04]  /*0b30*/  LDG.E.64 R24, desc[UR6][R26.64] ;  /* 0x000000061a187981 */ /* 0x000ea8000c1e1b00 */
[----:B------:R-:W3:Y:S01]  /*0b40*/  LDG.E.64 R20, desc[UR6][R26.64+0x8] ;  /* 0x000008061a147981 */ /* 0x000ee2000c1e1b00 */
[----:B0-----:R-:W-:-:S04]  /*0b50*/  LEA R16, P3, R18, R16, 0x3 ;  /* 0x0000001012107211 */ /* 0x001fc800078618ff */
[----:B------:R-:W-:-:S05]  /*0b60*/  LEA.HI.X R17, R18, R17, R19, 0x3, P3 ;  /* 0x0000001112117211 */ /* 0x000fca00018f1c13 */
[----:B------:R-:W4:Y:S04]  /*0b70*/  LDG.E.64 R28, desc[UR6][R16.64] ;  /* 0x00000006101c7981 */ /* 0x000f28000c1e1b00 */
[----:B------:R-:W2:Y:S01]  /*0b80*/  LDG.E.64 R18, desc[UR6][R16.64+0x8] ;  /* 0x0000080610127981 */ /* 0x000ea2000c1e1b00 */
[C---:B----45:R-:W-:Y:S02]  /*0b90*/  DMUL R28, R14.reuse, R28 ;  /* 0x0000001c0e1c7228 */ /* 0x070fe40000000000 */
[----:B--2---:R-:W-:-:S06]  /*0ba0*/  DMUL R18, R14, R18 ;  /* 0x000000120e127228 */ /* 0x004fcc0000000000 */
[----:B------:R-:W-:Y:S01]  /*0bb0*/  DFMA R24, R28, R24, R12 ;  /* 0x000000181c18722b */ /* 0x000fe2000000000c */
[----:B------:R-:W2:Y:S04]  /*0bc0*/  LDG.E.64 R12, desc[UR6][R26.64+0x10] ;  /* 0x000010061a0c7981 */ /* 0x000ea8000c1e1b00 */
[----:B------:R-:W4:Y:S03]  /*0bd0*/  LDG.E.64 R28, desc[UR6][R26.64+0x18] ;  /* 0x000018061a1c7981 */ /* 0x000f26000c1e1b00 */
[----:B---3--:R-:W-:Y:S01]  /*0be0*/  DFMA R20, R18, R20, R24 ;  /* 0x000000141214722b */ /* 0x008fe20000000018 */
[----:B------:R-:W3:Y:S04]  /*0bf0*/  LDG.E.64 R18, desc[UR6][R16.64+0x10] ;  /* 0x0000100610127981 */ /* 0x000ee8000c1e1b00 */
[----:B------:R-:W2:Y:S01]  /*0c00*/  LDG.E.64 R24, desc[UR6][R16.64+0x18] ;  /* 0x0000180610187981 */ /* 0x000ea2000c1e1b00 */
[----:B------:R-:W-:Y:S01]  /*0c10*/  VIADD R2, R2, 0x4 ;  /* 0x0000000402027836 */ /* 0x000fe20000000000 */
[----:B---3--:R-:W-:-:S02]  /*0c20*/  DMUL R18, R14, R18 ;  /* 0x000000120e127228 */ /* 0x008fc40000000000 */
[----:B--2---:R-:W-:-:S06]  /*0c30*/  DMUL R24, R14, R24 ;  /* 0x000000180e187228 */ /* 0x004fcc0000000000 */
[----:B------:R-:W-:-:S08]  /*0c40*/  DFMA R12, R18, R12, R20 ;  /* 0x0000000c120c722b */ /* 0x000fd00000000014 */
[----:B----4-:R-:W-:-:S11]  /*0c50*/  DFMA R12, R24, R28, R12 ;  /* 0x0000001c180c722b */ /* 0x010fd6000000000c */
.L_x_73:
[----:B------:R-:W-:Y:S05]  /*0c60*/  @!P2 BRA `(.L_x_71) ;  /* 0x000000000058a947 */ /* 0x000fea0003800000 */
[----:B------:R-:W0:Y:S01]  /*0c70*/  LDC.64 R16, c[0x0][0x388] ;  /* 0x0000e200ff107b82 */ /* 0x000e220000000a00 */
[----:B------:R-:W-:-:S05]  /*0c80*/  IMAD R19, R22, UR8, RZ ;  /* 0x0000000816137c24 */ /* 0x000fca000f8e02ff */
[----:B------:R-:W-:-:S05]  /*0c90*/  IADD3 R18, P2, PT, R2, R19, RZ ;  /* 0x0000001302127210 */ /* 0x000fca0007f5e0ff */
[----:B------:R-:W-:Y:S01]  /*0ca0*/  IMAD.X R23, RZ, RZ, R23, P2 ;  /* 0x000000ffff177224 */ /* 0x000fe200010e0617 */
[----:B0-----:R-:W-:-:S04]  /*0cb0*/  LEA R16, P2, R18, R16, 0x3 ;  /* 0x0000001012107211 */ /* 0x001fc800078418ff */
[----:B------:R-:W-:Y:S01]  /*0cc0*/  LEA.HI.X R17, R18, R17, R23, 0x3, P2 ;  /* 0x0000001112117211 */ /* 0x000fe200010f1c17 */
[----:B------:R-:W-:-:S04]  /*0cd0*/  IMAD.WIDE.U32 R18, R2, 0x8, R10 ;  /* 0x0000000802127825 */ /* 0x000fc800078e000a */
[----:B------:R-:W2:Y:S04]  /*0ce0*/  LDG.E.64 R20, desc[UR6][R16.64] ;  /* 0x0000000610147981 */ /* 0x000ea8000c1e1b00 */
[----:B------:R-:W3:Y:S01]  /*0cf0*/  LDG.E.64 R24, desc[UR6][R18.64] ;  /* 0x0000000612187981 */ /* 0x000ee2000c1e1b00 */
[----:B------:R-:W-:Y:S01]  /*0d00*/  ISETP.NE.AND P2, PT, R8, 0x1, PT ;  /* 0x000000010800780c */ /* 0x000fe20003f45270 */
[----:B--2--5:R-:W-:-:S08]  /*0d10*/  DMUL R20, R14, R20 ;  /* 0x000000140e147228 */ /* 0x024fd00000000000 */
[----:B---3--:R-:W-:-:S04]  /*0d20*/  DFMA R12, R20, R24, R12 ;  /* 0x00000018140c722b */ /* 0x008fc8000000000c */
[----:B------:R-:W-:Y:S07]  /*0d30*/  @!P2 BRA `(.L_x_71) ;  /* 0x000000000024a947 */ /* 0x000fee0003800000 */
[----:B------:R-:W-:Y:S01]  /*0d40*/  ISETP.NE.AND P2, PT, R8, 0x2, PT ;  /* 0x000000020800780c */ /* 0x000fe20003f45270 */
[----:B------:R-:W2:Y:S04]  /*0d50*/  LDG.E.64 R24, desc[UR6][R16.64+0x8] ;  /* 0x0000080610187981 */ /* 0x000ea8000c1e1b00 */
[----:B------:R-:W3:Y:S08]  /*0d60*/  LDG.E.64 R20, desc[UR6][R18.64+0x8] ;  /* 0x0000080612147981 */ /* 0x000ef0000c1e1b00 */
[----:B------:R-:W4:Y:S04]  /*0d70*/  @P2 LDG.E.64 R26, desc[UR6][R16.64+0x10] ;  /* 0x00001006101a2981 */ /* 0x000f28000c1e1b00 */
[----:B------:R-:W5:Y:S01]  /*0d80*/  @P2 LDG.E.64 R28, desc[UR6][R18.64+0x10] ;  /* 0x00001006121c2981 */ /* 0x000f62000c1e1b00 */
[----:B--2---:R-:W-:-:S08]  /*0d90*/  DMUL R24, R14, R24 ;  /* 0x000000180e187228 */ /* 0x004fd00000000000 */
[----:B---3--:R-:W-:Y:S02]  /*0da0*/  DFMA R12, R24, R20, R12 ;  /* 0x00000014180c722b */ /* 0x008fe4000000000c */
[----:B----4-:R-:W-:-:S08]  /*0db0*/  @P2 DMUL R26, R14, R26 ;  /* 0x0000001a0e1a2228 */ /* 0x010fd00000000000 */
[----:B-----5:R-:W-:-:S11]  /*0dc0*/  @P2 DFMA R12, R26, R28, R12 ;  /* 0x0000001c1a0c222b */ /* 0x020fd6000000000c */
.L_x_71:
[----:B------:R-:W-:-:S05]  /*0dd0*/  VIADD R22, R22, 0x1 ;  /* 0x0000000116167836 */ /* 0x000fca0000000000 */
[----:B------:R-:W-:-:S13]  /*0de0*/  ISETP.NE.AND P2, PT, R22, UR8, PT ;  /* 0x0000000816007c0c */ /* 0x000fda000bf45270 */
[----:B------:R-:W-:Y:S05]  /*0df0*/  @P2 BRA `(.L_x_74) ;  /* 0xfffffff400142947 */ /* 0x000fea000383ffff */
.L_x_68:
[----:B------:R-:W0:Y:S02]  /*0e00*/  LDC.64 R2, c[0x0][0x398] ;  /* 0x0000e600ff027b82 */ /* 0x000e240000000a00 */
[----:B0-----:R-:W-:-:S05]  /*0e10*/  IMAD.WIDE R2, R0, 0x8, R2 ;  /* 0x0000000800027825 */ /* 0x001fca00078e0202 */
[----:B------:R-:W-:Y:S01]  /*0e20*/  STG.E.64 desc[UR6][R2.64], R12 ;  /* 0x0000000c02007986 */ /* 0x000fe2000c101b06 */
[----:B------:R-:W-:Y:S05]  /*0e30*/  EXIT ;  /* 0x000000000000794d */ /* 0x000fea0003800000 */
.L_x_75:
        /* <DEDUP_REMOVED lines=12> */
.L_x_81:


//--------------------- .nv.shared.reserved.0     --------------------------
	.section	.nv.shared.reserved.0,"aw",@nobits
	.weak		__nv_reservedSMEM_offset_0_alias
	.size		__nv_reservedSMEM_offset_0_alias, 0, 64
	.other		__nv_reservedSMEM_offset_0_alias,@"STO_CUDA_RESERVED_SHARED STV_DEFAULT"
__nv_reservedSMEM_offset_0_alias:
	.zero		0
	.zero		64


//--------------------- .nv.constant0._Z17reduce_sum_kernelPKdS0_Pdi --------------------------
	.section	.nv.constant0._Z17reduce_sum_kernelPKdS0_Pdi,"a",@progbits
	.sectionflags	@""
	.align	4
.nv.constant0._Z17reduce_sum_kernelPKdS0_Pdi:
	.zero		924


//--------------------- .nv.constant0._Z16lda_fused_kerneliibPKdS0_S0_PdS1_ --------------------------
	.section	.nv.constant0._Z16lda_fused_kerneliibPKdS0_S0_PdS1_,"a",@progbits
	.sectionflags	@""
	.align	4
.nv.constant0._Z16lda_fused_kerneliibPKdS0_S0_PdS1_:
	.zero		952


//--------------------- .nv.constant0._Z14get_rho_kerneliiPKdS0_Pd --------------------------
	.section	.nv.constant0._Z14get_rho_kerneliiPKdS0_Pd,"a",@progbits
	.sectionflags	@""
	.align	4
.nv.constant0._Z14get_rho_kerneliiPKdS0_Pd:
	.zero		928


//--------------------- SYMBOLS --------------------------

	.type		.nv.reservedSmem.offset0,@object
	.size		.nv.reservedSmem.offset0,0x4
